//
// Generated by NVIDIA NVVM Compiler
//
// Compiler Build ID: CL-36424714
// Cuda compilation tools, release 13.0, V13.0.88
// Based on NVVM 20.0.0
//

.version 9.0
.target sm_100
.address_size 64

	// .globl	_Z9rm_kernelPPfjf
.extern .func  (.param .b32 func_retval0) vprintf
(
	.param .b64 vprintf_param_0,
	.param .b64 vprintf_param_1
)
;
.global .align 1 .b8 $str[47] = {116, 101, 114, 109, 105, 110, 97, 108, 32, 110, 111, 100, 101, 115, 32, 99, 110, 116, 32, 37, 100, 44, 32, 102, 105, 114, 115, 116, 32, 97, 114, 114, 97, 121, 32, 101, 108, 101, 109, 101, 110, 116, 32, 37, 112, 10};
.global .align 1 .b8 $str$1[19] = {110, 111, 100, 101, 32, 37, 112, 44, 32, 118, 97, 108, 117, 101, 32, 37, 102, 10};
.global .align 1 .b8 $str$2[6] = {45, 45, 45, 45, 10};
.global .align 1 .b8 $str$3[32] = {118, 97, 108, 117, 101, 32, 37, 102, 44, 32, 112, 97, 114, 101, 110, 116, 32, 37, 112, 44, 32, 99, 104, 105, 108, 100, 115, 32, 37, 100, 10};
.global .align 1 .b8 $str$4[10] = {99, 104, 105, 108, 100, 32, 37, 112, 10};
.global .align 1 .b8 $str$5[21] = {99, 104, 105, 108, 100, 39, 115, 32, 105, 110, 100, 101, 120, 32, 105, 115, 32, 37, 100, 10};
.global .align 1 .b8 $str$6[44] = {110, 111, 100, 101, 32, 105, 110, 102, 111, 114, 109, 97, 116, 105, 111, 110, 32, 115, 101, 116, 32, 118, 97, 108, 117, 101, 32, 37, 102, 44, 32, 97, 99, 116, 32, 112, 114, 111, 98, 32, 37, 102, 10};
.global .align 1 .b8 $str$7[15] = {102, 105, 110, 97, 108, 32, 118, 97, 108, 117, 101, 32, 37, 102};

.visible .entry _Z9rm_kernelPPfjf(
	.param .u64 .ptr .align 1 _Z9rm_kernelPPfjf_param_0,
	.param .u32 _Z9rm_kernelPPfjf_param_1,
	.param .f32 _Z9rm_kernelPPfjf_param_2
)
{
	.reg .pred 	%p<33>;
	.reg .b32 	%r<83>;
	.reg .b32 	%f<152>;
	.reg .b64 	%rd<63>;
	.reg .b64 	%fd<18>;

	ld.param.u64 	%rd26, [_Z9rm_kernelPPfjf_param_0];
	ld.param.u32 	%r56, [_Z9rm_kernelPPfjf_param_1];
	ld.param.f32 	%f17, [_Z9rm_kernelPPfjf_param_2];
	mov.u32 	%r57, %tid.x;
	setp.ne.s32 	%p1, %r57, 0;
	setp.eq.s32 	%p2, %r56, 0;
	or.pred  	%p3, %p1, %p2;
	@%p3 bra 	$L__BB0_42;
	cvta.to.global.u64 	%rd27, %rd26;
	ld.global.u64 	%rd28, [%rd27];
	cvta.to.global.u64 	%rd1, %rd28;
	ld.global.f32 	%f1, [%rd1];
	cvt.rzi.u32.f32 	%r1, %f1;
	setp.eq.s32 	%p4, %r1, 0;
	mov.f32 	%f151, 0f00000000;
	@%p4 bra 	$L__BB0_14;
	and.b32  	%r2, %r1, 15;
	setp.lt.u32 	%p5, %r1, 16;
	mov.f32 	%f151, 0f00000000;
	mov.b32 	%r67, 0;
	@%p5 bra 	$L__BB0_5;
	and.b32  	%r67, %r1, -16;
	neg.s32 	%r65, %r67;
	add.s64 	%rd55, %rd1, 32;
	mov.f32 	%f151, 0f00000000;
$L__BB0_4:
	.pragma "nounroll";
	ld.global.f32 	%f22, [%rd55+-28];
	max.f32 	%f23, %f22, 0f00000000;
	add.f32 	%f24, %f151, %f23;
	ld.global.f32 	%f25, [%rd55+-24];
	max.f32 	%f26, %f25, 0f00000000;
	add.f32 	%f27, %f24, %f26;
	ld.global.f32 	%f28, [%rd55+-20];
	max.f32 	%f29, %f28, 0f00000000;
	add.f32 	%f30, %f27, %f29;
	ld.global.f32 	%f31, [%rd55+-16];
	max.f32 	%f32, %f31, 0f00000000;
	add.f32 	%f33, %f30, %f32;
	ld.global.f32 	%f34, [%rd55+-12];
	max.f32 	%f35, %f34, 0f00000000;
	add.f32 	%f36, %f33, %f35;
	ld.global.f32 	%f37, [%rd55+-8];
	max.f32 	%f38, %f37, 0f00000000;
	add.f32 	%f39, %f36, %f38;
	ld.global.f32 	%f40, [%rd55+-4];
	max.f32 	%f41, %f40, 0f00000000;
	add.f32 	%f42, %f39, %f41;
	ld.global.f32 	%f43, [%rd55];
	max.f32 	%f44, %f43, 0f00000000;
	add.f32 	%f45, %f42, %f44;
	ld.global.f32 	%f46, [%rd55+4];
	max.f32 	%f47, %f46, 0f00000000;
	add.f32 	%f48, %f45, %f47;
	ld.global.f32 	%f49, [%rd55+8];
	max.f32 	%f50, %f49, 0f00000000;
	add.f32 	%f51, %f48, %f50;
	ld.global.f32 	%f52, [%rd55+12];
	max.f32 	%f53, %f52, 0f00000000;
	add.f32 	%f54, %f51, %f53;
	ld.global.f32 	%f55, [%rd55+16];
	max.f32 	%f56, %f55, 0f00000000;
	add.f32 	%f57, %f54, %f56;
	ld.global.f32 	%f58, [%rd55+20];
	max.f32 	%f59, %f58, 0f00000000;
	add.f32 	%f60, %f57, %f59;
	ld.global.f32 	%f61, [%rd55+24];
	max.f32 	%f62, %f61, 0f00000000;
	add.f32 	%f63, %f60, %f62;
	ld.global.f32 	%f64, [%rd55+28];
	max.f32 	%f65, %f64, 0f00000000;
	add.f32 	%f66, %f63, %f65;
	ld.global.f32 	%f67, [%rd55+32];
	max.f32 	%f68, %f67, 0f00000000;
	add.f32 	%f151, %f66, %f68;
	add.s32 	%r65, %r65, 16;
	add.s64 	%rd55, %rd55, 64;
	setp.ne.s32 	%p6, %r65, 0;
	@%p6 bra 	$L__BB0_4;
$L__BB0_5:
	setp.eq.s32 	%p7, %r2, 0;
	@%p7 bra 	$L__BB0_14;
	and.b32  	%r8, %r1, 7;
	setp.lt.u32 	%p8, %r2, 8;
	@%p8 bra 	$L__BB0_8;
	mul.wide.u32 	%rd29, %r67, 4;
	add.s64 	%rd30, %rd1, %rd29;
	ld.global.f32 	%f70, [%rd30+4];
	max.f32 	%f71, %f70, 0f00000000;
	add.f32 	%f72, %f151, %f71;
	ld.global.f32 	%f73, [%rd30+8];
	max.f32 	%f74, %f73, 0f00000000;
	add.f32 	%f75, %f72, %f74;
	ld.global.f32 	%f76, [%rd30+12];
	max.f32 	%f77, %f76, 0f00000000;
	add.f32 	%f78, %f75, %f77;
	ld.global.f32 	%f79, [%rd30+16];
	max.f32 	%f80, %f79, 0f00000000;
	add.f32 	%f81, %f78, %f80;
	ld.global.f32 	%f82, [%rd30+20];
	max.f32 	%f83, %f82, 0f00000000;
	add.f32 	%f84, %f81, %f83;
	ld.global.f32 	%f85, [%rd30+24];
	max.f32 	%f86, %f85, 0f00000000;
	add.f32 	%f87, %f84, %f86;
	ld.global.f32 	%f88, [%rd30+28];
	max.f32 	%f89, %f88, 0f00000000;
	add.f32 	%f90, %f87, %f89;
	add.s32 	%r67, %r67, 8;
	ld.global.f32 	%f91, [%rd30+32];
	max.f32 	%f92, %f91, 0f00000000;
	add.f32 	%f151, %f90, %f92;
$L__BB0_8:
	setp.eq.s32 	%p9, %r8, 0;
	@%p9 bra 	$L__BB0_14;
	and.b32  	%r11, %r1, 3;
	setp.lt.u32 	%p10, %r8, 4;
	@%p10 bra 	$L__BB0_11;
	mul.wide.u32 	%rd31, %r67, 4;
	add.s64 	%rd32, %rd1, %rd31;
	ld.global.f32 	%f94, [%rd32+4];
	max.f32 	%f95, %f94, 0f00000000;
	add.f32 	%f96, %f151, %f95;
	ld.global.f32 	%f97, [%rd32+8];
	max.f32 	%f98, %f97, 0f00000000;
	add.f32 	%f99, %f96, %f98;
	ld.global.f32 	%f100, [%rd32+12];
	max.f32 	%f101, %f100, 0f00000000;
	add.f32 	%f102, %f99, %f101;
	add.s32 	%r67, %r67, 4;
	ld.global.f32 	%f103, [%rd32+16];
	max.f32 	%f104, %f103, 0f00000000;
	add.f32 	%f151, %f102, %f104;
$L__BB0_11:
	setp.eq.s32 	%p11, %r11, 0;
	@%p11 bra 	$L__BB0_14;
	mul.wide.u32 	%rd33, %r67, 4;
	add.s64 	%rd34, %rd33, %rd1;
	add.s64 	%rd56, %rd34, 4;
	neg.s32 	%r69, %r11;
$L__BB0_13:
	.pragma "nounroll";
	ld.global.f32 	%f105, [%rd56];
	max.f32 	%f106, %f105, 0f00000000;
	add.f32 	%f151, %f151, %f106;
	add.s64 	%rd56, %rd56, 4;
	add.s32 	%r69, %r69, 1;
	setp.ne.s32 	%p12, %r69, 0;
	@%p12 bra 	$L__BB0_13;
$L__BB0_14:
	setp.gt.f32 	%p13, %f151, 0f00000000;
	@%p13 bra 	$L__BB0_28;
	setp.eq.s32 	%p14, %r1, 0;
	@%p14 bra 	$L__BB0_42;
	rcp.rn.f32 	%f15, %f1;
	and.b32  	%r17, %r1, 15;
	setp.lt.u32 	%p15, %r1, 16;
	mov.b32 	%r74, 0;
	@%p15 bra 	$L__BB0_19;
	and.b32  	%r74, %r1, -16;
	neg.s32 	%r71, %r74;
	add.s64 	%rd58, %rd1, 32;
$L__BB0_18:
	.pragma "nounroll";
	st.global.f32 	[%rd58+-28], %f15;
	st.global.f32 	[%rd58+-24], %f15;
	st.global.f32 	[%rd58+-20], %f15;
	st.global.f32 	[%rd58+-16], %f15;
	st.global.f32 	[%rd58+-12], %f15;
	st.global.f32 	[%rd58+-8], %f15;
	st.global.f32 	[%rd58+-4], %f15;
	st.global.f32 	[%rd58], %f15;
	st.global.f32 	[%rd58+4], %f15;
	st.global.f32 	[%rd58+8], %f15;
	st.global.f32 	[%rd58+12], %f15;
	st.global.f32 	[%rd58+16], %f15;
	st.global.f32 	[%rd58+20], %f15;
	st.global.f32 	[%rd58+24], %f15;
	st.global.f32 	[%rd58+28], %f15;
	st.global.f32 	[%rd58+32], %f15;
	add.s32 	%r71, %r71, 16;
	add.s64 	%rd58, %rd58, 64;
	setp.eq.s32 	%p16, %r71, 0;
	@%p16 bra 	$L__BB0_19;
	bra.uni 	$L__BB0_18;
$L__BB0_19:
	setp.eq.s32 	%p17, %r17, 0;
	@%p17 bra 	$L__BB0_35;
	and.b32  	%r32, %r1, 7;
	setp.lt.u32 	%p18, %r17, 8;
	@%p18 bra 	$L__BB0_22;
	mul.wide.u32 	%rd35, %r74, 4;
	add.s64 	%rd36, %rd1, %rd35;
	st.global.f32 	[%rd36+4], %f15;
	st.global.f32 	[%rd36+8], %f15;
	st.global.f32 	[%rd36+12], %f15;
	st.global.f32 	[%rd36+16], %f15;
	st.global.f32 	[%rd36+20], %f15;
	st.global.f32 	[%rd36+24], %f15;
	st.global.f32 	[%rd36+28], %f15;
	add.s32 	%r74, %r74, 8;
	st.global.f32 	[%rd36+32], %f15;
$L__BB0_22:
	setp.eq.s32 	%p19, %r32, 0;
	@%p19 bra 	$L__BB0_35;
	and.b32  	%r35, %r1, 3;
	setp.lt.u32 	%p20, %r32, 4;
	@%p20 bra 	$L__BB0_25;
	mul.wide.u32 	%rd37, %r74, 4;
	add.s64 	%rd38, %rd1, %rd37;
	st.global.f32 	[%rd38+4], %f15;
	st.global.f32 	[%rd38+8], %f15;
	st.global.f32 	[%rd38+12], %f15;
	add.s32 	%r74, %r74, 4;
	st.global.f32 	[%rd38+16], %f15;
$L__BB0_25:
	setp.eq.s32 	%p21, %r35, 0;
	@%p21 bra 	$L__BB0_35;
	mul.wide.u32 	%rd39, %r74, 4;
	add.s64 	%rd40, %rd39, %rd1;
	add.s64 	%rd60, %rd40, 4;
	neg.s32 	%r77, %r35;
$L__BB0_27:
	.pragma "nounroll";
	st.global.f32 	[%rd60], %f15;
	add.s64 	%rd60, %rd60, 4;
	add.s32 	%r77, %r77, 1;
	setp.ne.s32 	%p22, %r77, 0;
	@%p22 bra 	$L__BB0_27;
	bra.uni 	$L__BB0_35;
$L__BB0_28:
	setp.eq.s32 	%p23, %r1, 0;
	@%p23 bra 	$L__BB0_42;
	and.b32  	%r20, %r1, 3;
	setp.lt.u32 	%p24, %r1, 4;
	mov.b32 	%r72, 0;
	@%p24 bra 	$L__BB0_32;
	and.b32  	%r72, %r1, -4;
	add.s64 	%rd57, %rd1, 8;
	neg.s32 	%r70, %r72;
$L__BB0_31:
	ld.global.f32 	%f107, [%rd57+-4];
	max.f32 	%f108, %f107, 0f00000000;
	div.rn.f32 	%f109, %f108, %f151;
	st.global.f32 	[%rd57+-4], %f109;
	ld.global.f32 	%f110, [%rd57];
	max.f32 	%f111, %f110, 0f00000000;
	div.rn.f32 	%f112, %f111, %f151;
	st.global.f32 	[%rd57], %f112;
	ld.global.f32 	%f113, [%rd57+4];
	max.f32 	%f114, %f113, 0f00000000;
	div.rn.f32 	%f115, %f114, %f151;
	st.global.f32 	[%rd57+4], %f115;
	ld.global.f32 	%f116, [%rd57+8];
	max.f32 	%f117, %f116, 0f00000000;
	div.rn.f32 	%f118, %f117, %f151;
	st.global.f32 	[%rd57+8], %f118;
	add.s64 	%rd57, %rd57, 16;
	add.s32 	%r70, %r70, 4;
	setp.eq.s32 	%p25, %r70, 0;
	@%p25 bra 	$L__BB0_32;
	bra.uni 	$L__BB0_31;
$L__BB0_32:
	setp.eq.s32 	%p26, %r20, 0;
	@%p26 bra 	$L__BB0_35;
	mul.wide.u32 	%rd41, %r72, 4;
	add.s64 	%rd42, %rd41, %rd1;
	add.s64 	%rd59, %rd42, 4;
	neg.s32 	%r73, %r20;
$L__BB0_34:
	.pragma "nounroll";
	ld.global.f32 	%f119, [%rd59];
	max.f32 	%f120, %f119, 0f00000000;
	div.rn.f32 	%f121, %f120, %f151;
	st.global.f32 	[%rd59], %f121;
	add.s64 	%rd59, %rd59, 4;
	add.s32 	%r73, %r73, 1;
	setp.eq.s32 	%p27, %r73, 0;
	@%p27 bra 	$L__BB0_35;
	bra.uni 	$L__BB0_34;
$L__BB0_35:
	setp.eq.s32 	%p28, %r1, 0;
	@%p28 bra 	$L__BB0_42;
	add.f32 	%f122, %f17, 0fBF800000;
	div.rn.f32 	%f16, %f122, %f17;
	cvt.f64.f32 	%fd2, %f17;
	rcp.rn.f64 	%fd1, %fd2;
	and.b32  	%r41, %r1, 3;
	setp.lt.u32 	%p29, %r1, 4;
	mov.b32 	%r80, 0;
	@%p29 bra 	$L__BB0_39;
	and.b32  	%r80, %r1, -4;
	neg.s32 	%r79, %r80;
	add.s64 	%rd61, %rd1, 8;
	add.s32 	%r78, %r1, 4;
$L__BB0_38:
	add.s32 	%r62, %r78, -2;
	add.s32 	%r63, %r78, -3;
	mul.wide.u32 	%rd43, %r63, 4;
	add.s64 	%rd44, %rd1, %rd43;
	ld.global.f32 	%f123, [%rd44];
	mul.f32 	%f124, %f16, %f123;
	cvt.f64.f32 	%fd3, %f124;
	ld.global.f32 	%f125, [%rd61+-4];
	cvt.f64.f32 	%fd4, %f125;
	fma.rn.f64 	%fd5, %fd1, %fd4, %fd3;
	cvt.rn.f32.f64 	%f126, %fd5;
	st.global.f32 	[%rd44], %f126;
	mul.wide.u32 	%rd45, %r62, 4;
	add.s64 	%rd46, %rd1, %rd45;
	ld.global.f32 	%f127, [%rd46];
	mul.f32 	%f128, %f16, %f127;
	cvt.f64.f32 	%fd6, %f128;
	ld.global.f32 	%f129, [%rd61];
	cvt.f64.f32 	%fd7, %f129;
	fma.rn.f64 	%fd8, %fd1, %fd7, %fd6;
	cvt.rn.f32.f64 	%f130, %fd8;
	st.global.f32 	[%rd46], %f130;
	add.s32 	%r64, %r78, -1;
	mul.wide.u32 	%rd47, %r64, 4;
	add.s64 	%rd48, %rd1, %rd47;
	ld.global.f32 	%f131, [%rd48];
	mul.f32 	%f132, %f16, %f131;
	cvt.f64.f32 	%fd9, %f132;
	ld.global.f32 	%f133, [%rd61+4];
	cvt.f64.f32 	%fd10, %f133;
	fma.rn.f64 	%fd11, %fd1, %fd10, %fd9;
	cvt.rn.f32.f64 	%f134, %fd11;
	st.global.f32 	[%rd48], %f134;
	mul.wide.u32 	%rd49, %r78, 4;
	add.s64 	%rd50, %rd1, %rd49;
	ld.global.f32 	%f135, [%rd50];
	mul.f32 	%f136, %f16, %f135;
	cvt.f64.f32 	%fd12, %f136;
	ld.global.f32 	%f137, [%rd61+8];
	cvt.f64.f32 	%fd13, %f137;
	fma.rn.f64 	%fd14, %fd1, %fd13, %fd12;
	cvt.rn.f32.f64 	%f138, %fd14;
	st.global.f32 	[%rd50], %f138;
	add.s32 	%r79, %r79, 4;
	add.s64 	%rd61, %rd61, 16;
	add.s32 	%r78, %r78, 4;
	setp.ne.s32 	%p30, %r79, 0;
	@%p30 bra 	$L__BB0_38;
$L__BB0_39:
	setp.eq.s32 	%p31, %r41, 0;
	@%p31 bra 	$L__BB0_42;
	mul.wide.u32 	%rd51, %r80, 4;
	add.s64 	%rd52, %rd51, %rd1;
	add.s64 	%rd62, %rd52, 4;
	add.s32 	%r82, %r1, %r80;
	neg.s32 	%r81, %r41;
$L__BB0_41:
	.pragma "nounroll";
	add.s32 	%r82, %r82, 1;
	mul.wide.u32 	%rd53, %r82, 4;
	add.s64 	%rd54, %rd1, %rd53;
	ld.global.f32 	%f139, [%rd54];
	mul.f32 	%f140, %f16, %f139;
	cvt.f64.f32 	%fd15, %f140;
	ld.global.f32 	%f141, [%rd62];
	cvt.f64.f32 	%fd16, %f141;
	fma.rn.f64 	%fd17, %fd1, %fd16, %fd15;
	cvt.rn.f32.f64 	%f142, %fd17;
	st.global.f32 	[%rd54], %f142;
	add.s64 	%rd62, %rd62, 4;
	add.s32 	%r81, %r81, 1;
	setp.ne.s32 	%p32, %r81, 0;
	@%p32 bra 	$L__BB0_41;
$L__BB0_42:
	ret;

}
	// .globl	_Z10cfv_kernelPP10efg_node_ti
.visible .entry _Z10cfv_kernelPP10efg_node_ti(
	.param .u64 .ptr .align 1 _Z10cfv_kernelPP10efg_node_ti_param_0,
	.param .u32 _Z10cfv_kernelPP10efg_node_ti_param_1
)
{
	.local .align 8 .b8 	__local_depot1[24];
	.reg .b64 	%SP;
	.reg .b64 	%SPL;
	.reg .pred 	%p<10>;
	.reg .b32 	%r<34>;
	.reg .b32 	%f<12>;
	.reg .b64 	%rd<46>;
	.reg .b64 	%fd<6>;

	mov.u64 	%SPL, __local_depot1;
	cvta.local.u64 	%SP, %SPL;
	ld.param.u64 	%rd7, [_Z10cfv_kernelPP10efg_node_ti_param_0];
	ld.param.u32 	%r4, [_Z10cfv_kernelPP10efg_node_ti_param_1];
	add.u64 	%rd8, %SP, 0;
	add.u64 	%rd1, %SPL, 0;
	mov.u32 	%r5, %tid.x;
	setp.ne.s32 	%p1, %r5, 1;
	setp.lt.s32 	%p2, %r4, 2;
	or.pred  	%p3, %p1, %p2;
	@%p3 bra 	$L__BB1_11;
	cvta.to.global.u64 	%rd9, %rd7;
	ld.global.u64 	%rd10, [%rd9+8];
	st.local.u32 	[%rd1], %r4;
	st.local.u64 	[%rd1+8], %rd10;
	mov.u64 	%rd11, $str;
	cvta.global.u64 	%rd12, %rd11;
	{ // callseq 0, 0
	.param .b64 param0;
	st.param.b64 	[param0], %rd12;
	.param .b64 param1;
	st.param.b64 	[param1], %rd8;
	.param .b32 retval0;
	call.uni (retval0), 
	vprintf, 
	(
	param0, 
	param1
	);
	ld.param.b32 	%r6, [retval0];
	} // callseq 0
	ld.global.u64 	%rd45, [%rd9+8];
	ld.f32 	%f10, [%rd45+16];
	cvt.f64.f32 	%fd1, %f10;
	st.local.u64 	[%rd1], %rd45;
	st.local.f64 	[%rd1+8], %fd1;
	mov.u64 	%rd14, $str$1;
	cvta.global.u64 	%rd15, %rd14;
	{ // callseq 1, 0
	.param .b64 param0;
	st.param.b64 	[param0], %rd15;
	.param .b64 param1;
	st.param.b64 	[param1], %rd8;
	.param .b32 retval0;
	call.uni (retval0), 
	vprintf, 
	(
	param0, 
	param1
	);
	ld.param.b32 	%r8, [retval0];
	} // callseq 1
	ld.u64 	%rd44, [%rd45];
	setp.eq.s64 	%p4, %rd44, 0;
	@%p4 bra 	$L__BB1_10;
	mov.u64 	%rd16, $str$2;
$L__BB1_3:
	mov.u64 	%rd5, %rd44;
	cvta.global.u64 	%rd17, %rd16;
	{ // callseq 2, 0
	.param .b64 param0;
	st.param.b64 	[param0], %rd17;
	.param .b64 param1;
	st.param.b64 	[param1], 0;
	.param .b32 retval0;
	call.uni (retval0), 
	vprintf, 
	(
	param0, 
	param1
	);
	ld.param.b32 	%r11, [retval0];
	} // callseq 2
	cvt.f64.f32 	%fd2, %f10;
	ld.u64 	%rd18, [%rd5];
	ld.u32 	%r13, [%rd5+32];
	st.local.f64 	[%rd1], %fd2;
	st.local.u64 	[%rd1+8], %rd18;
	st.local.u32 	[%rd1+16], %r13;
	mov.u64 	%rd19, $str$3;
	cvta.global.u64 	%rd20, %rd19;
	{ // callseq 3, 0
	.param .b64 param0;
	st.param.b64 	[param0], %rd20;
	.param .b64 param1;
	st.param.b64 	[param1], %rd8;
	.param .b32 retval0;
	call.uni (retval0), 
	vprintf, 
	(
	param0, 
	param1
	);
	ld.param.b32 	%r14, [retval0];
	} // callseq 3
	ld.u32 	%r16, [%rd5+32];
	setp.lt.s32 	%p5, %r16, 1;
	mov.b32 	%r10, -1;
	mov.u32 	%r33, %r10;
	@%p5 bra 	$L__BB1_7;
	mov.b32 	%r32, 0;
$L__BB1_5:
	ld.u64 	%rd22, [%rd5+40];
	mul.wide.u32 	%rd23, %r32, 8;
	add.s64 	%rd24, %rd22, %rd23;
	ld.u64 	%rd25, [%rd24];
	st.local.u64 	[%rd1], %rd25;
	mov.u64 	%rd26, $str$4;
	cvta.global.u64 	%rd27, %rd26;
	{ // callseq 4, 0
	.param .b64 param0;
	st.param.b64 	[param0], %rd27;
	.param .b64 param1;
	st.param.b64 	[param1], %rd8;
	.param .b32 retval0;
	call.uni (retval0), 
	vprintf, 
	(
	param0, 
	param1
	);
	ld.param.b32 	%r18, [retval0];
	} // callseq 4
	ld.u64 	%rd29, [%rd24];
	setp.eq.s64 	%p6, %rd45, %rd29;
	mov.u32 	%r33, %r32;
	@%p6 bra 	$L__BB1_7;
	add.s32 	%r32, %r32, 1;
	ld.u32 	%r21, [%rd5+32];
	setp.lt.s32 	%p7, %r32, %r21;
	mov.u32 	%r33, %r10;
	@%p7 bra 	$L__BB1_5;
$L__BB1_7:
	st.local.u32 	[%rd1], %r33;
	mov.u64 	%rd30, $str$5;
	cvta.global.u64 	%rd31, %rd30;
	{ // callseq 5, 0
	.param .b64 param0;
	st.param.b64 	[param0], %rd31;
	.param .b64 param1;
	st.param.b64 	[param1], %rd8;
	.param .b32 retval0;
	call.uni (retval0), 
	vprintf, 
	(
	param0, 
	param1
	);
	ld.param.b32 	%r22, [retval0];
	} // callseq 5
	setp.lt.s32 	%p8, %r33, 0;
	@%p8 bra 	$L__BB1_9;
	ld.u64 	%rd33, [%rd5+24];
	ld.f32 	%f6, [%rd33];
	cvt.rzi.s32.f32 	%r24, %f6;
	shl.b32 	%r25, %r24, 1;
	add.s32 	%r26, %r33, %r25;
	mul.wide.u32 	%rd34, %r33, 4;
	add.s64 	%rd35, %rd33, %rd34;
	ld.f32 	%f7, [%rd35+4];
	cvt.f64.f32 	%fd3, %f6;
	cvt.f64.f32 	%fd4, %f7;
	st.local.f64 	[%rd1], %fd3;
	st.local.f64 	[%rd1+8], %fd4;
	mov.u64 	%rd36, $str$6;
	cvta.global.u64 	%rd37, %rd36;
	{ // callseq 6, 0
	.param .b64 param0;
	st.param.b64 	[param0], %rd37;
	.param .b64 param1;
	st.param.b64 	[param1], %rd8;
	.param .b32 retval0;
	call.uni (retval0), 
	vprintf, 
	(
	param0, 
	param1
	);
	ld.param.b32 	%r27, [retval0];
	} // callseq 6
	mul.f32 	%f10, %f10, %f7;
	add.s32 	%r29, %r26, 1;
	mul.wide.s32 	%rd39, %r29, 4;
	add.s64 	%rd40, %rd33, %rd39;
	atom.add.f32 	%f8, [%rd40], %f10;
$L__BB1_9:
	ld.u64 	%rd44, [%rd5];
	setp.ne.s64 	%p9, %rd44, 0;
	mov.u64 	%rd45, %rd5;
	@%p9 bra 	$L__BB1_3;
$L__BB1_10:
	cvt.f64.f32 	%fd5, %f10;
	st.local.f64 	[%rd1], %fd5;
	mov.u64 	%rd41, $str$7;
	cvta.global.u64 	%rd42, %rd41;
	{ // callseq 7, 0
	.param .b64 param0;
	st.param.b64 	[param0], %rd42;
	.param .b64 param1;
	st.param.b64 	[param1], %rd8;
	.param .b32 retval0;
	call.uni (retval0), 
	vprintf, 
	(
	param0, 
	param1
	);
	ld.param.b32 	%r30, [retval0];
	} // callseq 7
$L__BB1_11:
	ret;

}


// ===== COMPILED SASS (sm_100) =====

	.target	sm_100

	.elftype	@"ET_EXEC"


//--------------------- .note.nv.tkinfo           --------------------------
	.section	.note.nv.tkinfo,"",@"SHT_NOTE"
	.sectionflags	@"SHF_NOTE_NV_TKINFO"
	.tkinfo
        /*0018*/ 	.word	0x00000002
        /*0030*/ 	.string	""
        /*0030*/ 	.string	"ptxas"
        /*0030*/ 	.string	"Cuda compilation tools, release 13.0, V13.0.88"
        /*0030*/ 	.string	"Build cuda_13.0.r13.0/compiler.36424714_0"
        /*0030*/ 	.string	"-arch sm_100 -m 64 "



//--------------------- .note.nv.cuinfo           --------------------------
	.section	.note.nv.cuinfo,"",@"SHT_NOTE"
	.sectionflags	@"SHF_NOTE_NV_CUINFO"
        /*0018*/ 	.short	0x0002
        /*001a*/ 	.short	0x0064
        /*001c*/ 	.short	0x0082
	.zero		2


//--------------------- .nv.info                  --------------------------
	.section	.nv.info,"",@"SHT_CUDA_INFO"
	.align	4


	//----- nvinfo : EIATTR_REGCOUNT
	.align		4
        /*0000*/ 	.byte	0x04, 0x2f
        /*0002*/ 	.short	(.L_9 - .L_8)
	.align		4
.L_8:
        /*0004*/ 	.word	index@(_Z9rm_kernelPPfjf)
        /*0008*/ 	.word	0x0000001e


	//----- nvinfo : EIATTR_FRAME_SIZE
	.align		4
.L_9:
        /*000c*/ 	.byte	0x04, 0x11
        /*000e*/ 	.short	(.L_11 - .L_10)
	.align		4
.L_10:
        /*0010*/ 	.word	index@($__internal_2_$__cuda_sm3x_div_rn_noftz_f32_slowpath)
        /*0014*/ 	.word	0x00000000


	//----- nvinfo : EIATTR_FRAME_SIZE
	.align		4
.L_11:
        /*0018*/ 	.byte	0x04, 0x11
        /*001a*/ 	.short	(.L_13 - .L_12)
	.align		4
.L_12:
        /*001c*/ 	.word	index@($__internal_1_$__cuda_sm20_rcp_rn_f32_slowpath)
        /*0020*/ 	.word	0x00000000


	//----- nvinfo : EIATTR_FRAME_SIZE
	.align		4
.L_13:
        /*0024*/ 	.byte	0x04, 0x11
        /*0026*/ 	.short	(.L_15 - .L_14)
	.align		4
.L_14:
        /*0028*/ 	.word	index@($__internal_0_$__cuda_sm20_dblrcp_rn_slowpath_v3)
        /*002c*/ 	.word	0x00000000


	//----- nvinfo : EIATTR_FRAME_SIZE
	.align		4
.L_15:
        /*0030*/ 	.byte	0x04, 0x11
        /*0032*/ 	.short	(.L_17 - .L_16)
	.align		4
.L_16:
        /*0034*/ 	.word	index@(_Z9rm_kernelPPfjf)
        /*0038*/ 	.word	0x00000000


	//----- nvinfo : EIATTR_REGCOUNT
	.align		4
.L_17:
        /*003c*/ 	.byte	0x04, 0x2f
        /*003e*/ 	.short	(.L_19 - .L_18)
	.align		4
.L_18:
        /*0040*/ 	.word	index@(_Z10cfv_kernelPP10efg_node_ti)
        /*0044*/ 	.word	0x0000001d


	//----- nvinfo : EIATTR_FRAME_SIZE
	.align		4
.L_19:
        /*0048*/ 	.byte	0x04, 0x11
        /*004a*/ 	.short	(.L_21 - .L_20)
	.align		4
.L_20:
        /*004c*/ 	.word	index@(_Z10cfv_kernelPP10efg_node_ti)
        /*0050*/ 	.word	0x00000018


	//----- nvinfo : EIATTR_MIN_STACK_SIZE
	.align		4
.L_21:
        /*0054*/ 	.byte	0x04, 0x12
        /*0056*/ 	.short	(.L_23 - .L_22)
	.align		4
.L_22:
        /*0058*/ 	.word	index@(_Z10cfv_kernelPP10efg_node_ti)
        /*005c*/ 	.word	0x00000018


	//----- nvinfo : EIATTR_MIN_STACK_SIZE
	.align		4
.L_23:
        /*0060*/ 	.byte	0x04, 0x12
        /*0062*/ 	.short	(.L_25 - .L_24)
	.align		4
.L_24:
        /*0064*/ 	.word	index@(_Z9rm_kernelPPfjf)
        /*0068*/ 	.word	0x00000000
.L_25:


//--------------------- .nv.compat                --------------------------
	.section	.nv.compat,"",@"SHT_CUDA_COMPAT_INFO"
	.align	4
        /*0000*/ 	.byte	0x02, 0x09, 0x00, 0x00, 0x02, 0x02, 0x01, 0x00, 0x02, 0x05, 0x05, 0x00, 0x03, 0x07, 0x01, 0x01
        /*0010*/ 	.byte	0x02, 0x03, 0x00, 0x00, 0x02, 0x06, 0x01, 0x00, 0x04, 0x0b, 0x08, 0x00, 0x01, 0x00, 0x00, 0x00
        /*0020*/ 	.byte	0x00, 0x00, 0x00, 0x00


//--------------------- .nv.info._Z10cfv_kernelPP10efg_node_ti --------------------------
	.section	.nv.info._Z10cfv_kernelPP10efg_node_ti,"",@"SHT_CUDA_INFO"
	.sectionflags	@""
	.align	4


	//----- nvinfo : EIATTR_CUDA_API_VERSION
	.align		4
        /*0000*/ 	.byte	0x04, 0x37
        /*0002*/ 	.short	(.L_27 - .L_26)
.L_26:
        /*0004*/ 	.word	0x00000082


	//----- nvinfo : EIATTR_KPARAM_INFO
	.align		4
.L_27:
        /*0008*/ 	.byte	0x04, 0x17
        /*000a*/ 	.short	(.L_29 - .L_28)
.L_28:
        /*000c*/ 	.word	0x00000000
        /*0010*/ 	.short	0x0001
        /*0012*/ 	.short	0x0008
        /*0014*/ 	.byte	0x00, 0xf0, 0x11, 0x00


	//----- nvinfo : EIATTR_KPARAM_INFO
	.align		4
.L_29:
        /*0018*/ 	.byte	0x04, 0x17
        /*001a*/ 	.short	(.L_31 - .L_30)
.L_30:
        /*001c*/ 	.word	0x00000000
        /*0020*/ 	.short	0x0000
        /*0022*/ 	.short	0x0000
        /*0024*/ 	.byte	0x00, 0xf5, 0x21, 0x00


	//----- nvinfo : EIATTR_SPARSE_MMA_MASK
	.align		4
.L_31:
        /*0028*/ 	.byte	0x03, 0x50
        /*002a*/ 	.short	0x0000


	//----- nvinfo : EIATTR_MAXREG_COUNT
	.align		4
        /*002c*/ 	.byte	0x03, 0x1b
        /*002e*/ 	.short	0x00ff


	//----- nvinfo : EIATTR_EXTERNS
	.align		4
        /*0030*/ 	.byte	0x04, 0x0f
        /*0032*/ 	.short	(.L_33 - .L_32)


	//   ....[0]....
	.align		4
.L_32:
        /*0034*/ 	.word	index@(vprintf)


	//----- nvinfo : EIATTR_MERCURY_ISA_VERSION
	.align		4
.L_33:
        /*0038*/ 	.byte	0x03, 0x5f
        /*003a*/ 	.short	0x0101


	//----- nvinfo : EIATTR_VRC_CTA_INIT_COUNT
	.align		4
        /*003c*/ 	.byte	0x02, 0x4a
	.zero		1
	.zero		1


	//----- nvinfo : EIATTR_SYSCALL_OFFSETS
	.align		4
        /*0040*/ 	.byte	0x04, 0x46
        /*0042*/ 	.short	(.L_35 - .L_34)


	//   ....[0]....
.L_34:
        /*0044*/ 	.word	0x00000180


	//   ....[1]....
        /*0048*/ 	.word	0x00000260


	//   ....[2]....
        /*004c*/ 	.word	0x00000360


	//   ....[3]....
        /*0050*/ 	.word	0x00000440


	//   ....[4]....
        /*0054*/ 	.word	0x00000570


	//   ....[5]....
        /*0058*/ 	.word	0x000006b0


	//   ....[6]....
        /*005c*/ 	.word	0x00000800


	//   ....[7]....
        /*0060*/ 	.word	0x00000ae0


	//----- nvinfo : EIATTR_EXIT_INSTR_OFFSETS
	.align		4
.L_35:
        /*0064*/ 	.byte	0x04, 0x1c
        /*0066*/ 	.short	(.L_37 - .L_36)


	//   ....[0]....
.L_36:
        /*0068*/ 	.word	0x000000a0


	//   ....[1]....
        /*006c*/ 	.word	0x00000af0


	//----- nvinfo : EIATTR_CRS_STACK_SIZE
	.align		4
.L_37:
        /*0070*/ 	.byte	0x04, 0x1e
        /*0072*/ 	.short	(.L_39 - .L_38)
.L_38:
        /*0074*/ 	.word	0x00000000


	//----- nvinfo : EIATTR_CBANK_PARAM_SIZE
	.align		4
.L_39:
        /*0078*/ 	.byte	0x03, 0x19
        /*007a*/ 	.short	0x000c


	//----- nvinfo : EIATTR_PARAM_CBANK
	.align		4
        /*007c*/ 	.byte	0x04, 0x0a
        /*007e*/ 	.short	(.L_41 - .L_40)
	.align		4
.L_40:
        /*0080*/ 	.word	index@(.nv.constant0._Z10cfv_kernelPP10efg_node_ti)
        /*0084*/ 	.short	0x0380
        /*0086*/ 	.short	0x000c


	//----- nvinfo : EIATTR_SW_WAR
	.align		4
.L_41:
        /*0088*/ 	.byte	0x04, 0x36
        /*008a*/ 	.short	(.L_43 - .L_42)
.L_42:
        /*008c*/ 	.word	0x00000008
.L_43:


//--------------------- .nv.info._Z9rm_kernelPPfjf --------------------------
	.section	.nv.info._Z9rm_kernelPPfjf,"",@"SHT_CUDA_INFO"
	.sectionflags	@""
	.align	4


	//----- nvinfo : EIATTR_CUDA_API_VERSION
	.align		4
        /*0000*/ 	.byte	0x04, 0x37
        /*0002*/ 	.short	(.L_45 - .L_44)
.L_44:
        /*0004*/ 	.word	0x00000082


	//----- nvinfo : EIATTR_KPARAM_INFO
	.align		4
.L_45:
        /*0008*/ 	.byte	0x04, 0x17
        /*000a*/ 	.short	(.L_47 - .L_46)
.L_46:
        /*000c*/ 	.word	0x00000000
        /*0010*/ 	.short	0x0002
        /*0012*/ 	.short	0x000c
        /*0014*/ 	.byte	0x00, 0xf0, 0x11, 0x00


	//----- nvinfo : EIATTR_KPARAM_INFO
	.align		4
.L_47:
        /*0018*/ 	.byte	0x04, 0x17
        /*001a*/ 	.short	(.L_49 - .L_48)
.L_48:
        /*001c*/ 	.word	0x00000000
        /*0020*/ 	.short	0x0001
        /*0022*/ 	.short	0x0008
        /*0024*/ 	.byte	0x00, 0xf0, 0x11, 0x00


	//----- nvinfo : EIATTR_KPARAM_INFO
	.align		4
.L_49:
        /*0028*/ 	.byte	0x04, 0x17
        /*002a*/ 	.short	(.L_51 - .L_50)
.L_50:
        /*002c*/ 	.word	0x00000000
        /*0030*/ 	.short	0x0000
        /*0032*/ 	.short	0x0000
        /*0034*/ 	.byte	0x00, 0xf5, 0x21, 0x00


	//----- nvinfo : EIATTR_SPARSE_MMA_MASK
	.align		4
.L_51:
        /*0038*/ 	.byte	0x03, 0x50
        /*003a*/ 	.short	0x0000


	//----- nvinfo : EIATTR_MAXREG_COUNT
	.align		4
        /*003c*/ 	.byte	0x03, 0x1b
        /*003e*/ 	.short	0x00ff


	//----- nvinfo : EIATTR_MERCURY_ISA_VERSION
	.align		4
        /*0040*/ 	.byte	0x03, 0x5f
        /*0042*/ 	.short	0x0101


	//----- nvinfo : EIATTR_VRC_CTA_INIT_COUNT
	.align		4
        /*0044*/ 	.byte	0x02, 0x4a
	.zero		1
	.zero		1


	//----- nvinfo : EIATTR_EXIT_INSTR_OFFSETS
	.align		4
        /*0048*/ 	.byte	0x04, 0x1c
        /*004a*/ 	.short	(.L_53 - .L_52)


	//   ....[0]....
.L_52:
        /*004c*/ 	.word	0x00000050


	//   ....[1]....
        /*0050*/ 	.word	0x00000910


	//   ....[2]....
        /*0054*/ 	.word	0x00000e40


	//   ....[3]....
        /*0058*/ 	.word	0x000014a0


	//   ....[4]....
        /*005c*/ 	.word	0x00001a10


	//   ....[5]....
        /*0060*/ 	.word	0x00001b60


	//----- nvinfo : EIATTR_CRS_STACK_SIZE
	.align		4
.L_53:
        /*0064*/ 	.byte	0x04, 0x1e
        /*0066*/ 	.short	(.L_55 - .L_54)
.L_54:
        /*0068*/ 	.word	0x00000000


	//----- nvinfo : EIATTR_CBANK_PARAM_SIZE
	.align		4
.L_55:
        /*006c*/ 	.byte	0x03, 0x19
        /*006e*/ 	.short	0x0010


	//----- nvinfo : EIATTR_PARAM_CBANK
	.align		4
        /*0070*/ 	.byte	0x04, 0x0a
        /*0072*/ 	.short	(.L_57 - .L_56)
	.align		4
.L_56:
        /*0074*/ 	.word	index@(.nv.constant0._Z9rm_kernelPPfjf)
        /*0078*/ 	.short	0x0380
        /*007a*/ 	.short	0x0010


	//----- nvinfo : EIATTR_SW_WAR
	.align		4
.L_57:
        /*007c*/ 	.byte	0x04, 0x36
        /*007e*/ 	.short	(.L_59 - .L_58)
.L_58:
        /*0080*/ 	.word	0x00000008
.L_59:


//--------------------- .nv.callgraph             --------------------------
	.section	.nv.callgraph,"",@"SHT_CUDA_CALLGRAPH"
	.align	4
	.sectionentsize	8
	.align		4
        /*0000*/ 	.word	0x00000000
	.align		4
        /*0004*/ 	.word	0xffffffff
	.align		4
        /*0008*/ 	.word	index@(_Z10cfv_kernelPP10efg_node_ti)
	.align		4
        /*000c*/ 	.word	index@(vprintf)
	.align		4
        /*0010*/ 	.word	0x00000000
	.align		4
        /*0014*/ 	.word	0xfffffffe
	.align		4
        /*0018*/ 	.word	0x00000000
	.align		4
        /*001c*/ 	.word	0xfffffffd
	.align		4
        /*0020*/ 	.word	0x00000000
	.align		4
        /*0024*/ 	.word	0xfffffffc


//--------------------- .nv.constant4             --------------------------
	.section	.nv.constant4,"a",@progbits
	.align	8
	.align		8
.nv.constant4:
        /*0000*/ 	.dword	vprintf
	.align		8
        /*0008*/ 	.dword	$str
	.align		8
        /*0010*/ 	.dword	$str$1
	.align		8
        /*0018*/ 	.dword	$str$2
	.align		8
        /*0020*/ 	.dword	$str$3
	.align		8
        /*0028*/ 	.dword	$str$4
	.align		8
        /*0030*/ 	.dword	$str$5
	.align		8
        /*0038*/ 	.dword	$str$6
	.align		8
        /*0040*/ 	.dword	$str$7


//--------------------- .text._Z10cfv_kernelPP10efg_node_ti --------------------------
	.section	.text._Z10cfv_kernelPP10efg_node_ti,"ax",@progbits
	.align	128
        .global         _Z10cfv_kernelPP10efg_node_ti
        .type           _Z10cfv_kernelPP10efg_node_ti,@function
        .size           _Z10cfv_kernelPP10efg_node_ti,(.L_x_68 - _Z10cfv_kernelPP10efg_node_ti)
        .other          _Z10cfv_kernelPP10efg_node_ti,@"STO_CUDA_ENTRY STV_DEFAULT"
_Z10cfv_kernelPP10efg_node_ti:
.text._Z10cfv_kernelPP10efg_node_ti:
[----:B------:R-:W0:Y:S01]  /*0000*/  LDC R1, c[0x0][0x37c] ;  /* 0x0000df00ff017b82 */ /* 0x000e220000000800 */
[----:B------:R-:W1:Y:S07]  /*0010*/  S2R R2, SR_TID.X ;  /* 0x0000000000027919 */ /* 0x000e6e0000002100 */
[----:B------:R-:W2:Y:S01]  /*0020*/  LDC R0, c[0x0][0x388] ;  /* 0x0000e200ff007b82 */ /* 0x000ea20000000800 */
[----:B------:R-:W3:Y:S01]  /*0030*/  LDCU UR4, c[0x0][0x2f8] ;  /* 0x00005f00ff0477ac */ /* 0x000ee20008000800 */
[----:B0-----:R-:W-:Y:S01]  /*0040*/  VIADD R1, R1, 0xffffffe8 ;  /* 0xffffffe801017836 */ /* 0x001fe20000000000 */
[----:B------:R-:W0:Y:S04]  /*0050*/  LDCU UR5, c[0x0][0x2fc] ;  /* 0x00005f80ff0577ac */ /* 0x000e280008000800 */
[----:B---3--:R-:W-:-:S02]  /*0060*/  IADD3 R25, P1, PT, R1, UR4, RZ ;  /* 0x0000000401197c10 */ /* 0x008fc4000ff3e0ff */
[----:B--2---:R-:W-:-:S03]  /*0070*/  ISETP.GE.AND P0, PT, R0, 0x2, PT ;  /* 0x000000020000780c */ /* 0x004fc60003f06270 */
[----:B0-----:R-:W-:Y:S01]  /*0080*/  IMAD.X R24, RZ, RZ, UR5, P1 ;  /* 0x00000005ff187e24 */ /* 0x001fe200088e06ff */
[----:B-1----:R-:W-:-:S13]  /*0090*/  ISETP.NE.OR P0, PT, R2, 0x1, !P0 ;  /* 0x000000010200780c */ /* 0x002fda0004705670 */
[----:B------:R-:W-:Y:S05]  /*00a0*/  @P0 EXIT ;  /* 0x000000000000094d */ /* 0x000fea0003800000 */
[----:B------:R-:W0:Y:S01]  /*00b0*/  LDC.64 R2, c[0x0][0x380] ;  /* 0x0000e000ff027b82 */ /* 0x000e220000000a00 */
[----:B------:R-:W0:Y:S01]  /*00c0*/  LDCU.64 UR36, c[0x0][0x358] ;  /* 0x00006b00ff2477ac */ /* 0x000e220008000a00 */
[----:B------:R-:W-:Y:S01]  /*00d0*/  MOV R16, 0x0 ;  /* 0x0000000000107802 */ /* 0x000fe20000000f00 */
[----:B------:R-:W1:Y:S01]  /*00e0*/  LDCU.64 UR4, c[0x4][0x8] ;  /* 0x01000100ff0477ac */ /* 0x000e620008000a00 */
[----:B0-----:R-:W2:Y:S04]  /*00f0*/  LDG.E.64 R2, desc[UR36][R2.64+0x8] ;  /* 0x0000082402027981 */ /* 0x001ea8000c1e1b00 */
[----:B------:R0:W3:Y:S01]  /*0100*/  LDC.64 R8, c[0x4][R16] ;  /* 0x0100000010087b82 */ /* 0x0000e20000000a00 */
[----:B-1----:R-:W-:Y:S01]  /*0110*/  IMAD.U32 R4, RZ, RZ, UR4 ;  /* 0x00000004ff047e24 */ /* 0x002fe2000f8e00ff */
[----:B------:R-:W-:Y:S01]  /*0120*/  MOV R5, UR5 ;  /* 0x0000000500057c02 */ /* 0x000fe20008000f00 */
[----:B------:R0:W-:Y:S01]  /*0130*/  STL [R1], R0 ;  /* 0x0000000001007387 */ /* 0x0001e20000100800 */
[----:B------:R-:W-:-:S02]  /*0140*/  IMAD.MOV.U32 R6, RZ, RZ, R25 ;  /* 0x000000ffff067224 */ /* 0x000fc400078e0019 */
[----:B------:R-:W-:Y:S01]  /*0150*/  IMAD.MOV.U32 R7, RZ, RZ, R24 ;  /* 0x000000ffff077224 */ /* 0x000fe200078e0018 */
[----:B--23--:R0:W-:Y:S06]  /*0160*/  STL.64 [R1+0x8], R2 ;  /* 0x0000080201007387 */ /* 0x00c1ec0000100a00 */
[----:B------:R-:W-:-:S07]  /*0170*/  LEPC R20, `(.L_x_0) ;  /* 0x000000001014794e */ /* 0x000fce0000000000 */
[----:B0-----:R-:W-:Y:S05]  /*0180*/  CALL.ABS.NOINC R8 ;  /* 0x0000000008007343 */ /* 0x001fea0003c00000 */
.L_x_0:
[----:B------:R-:W0:Y:S01]  /*0190*/  LDC.64 R22, c[0x0][0x380] ;  /* 0x0000e000ff167b82 */ /* 0x000e220000000a00 */
[----:B------:R-:W1:Y:S01]  /*01a0*/  LDCU.64 UR4, c[0x4][0x10] ;  /* 0x01000200ff0477ac */ /* 0x000e620008000a00 */
[----:B0-----:R-:W2:Y:S04]  /*01b0*/  LDG.E.64 R22, desc[UR36][R22.64+0x8] ;  /* 0x0000082416167981 */ /* 0x001ea8000c1e1b00 */
[----:B--2---:R-:W2:Y:S02]  /*01c0*/  LD.E R2, desc[UR36][R22.64+0x10] ;  /* 0x0000102416027980 */ /* 0x004ea4000c101900 */
[----:B------:R-:W0:Y:S01]  /*01d0*/  LDC.64 R16, c[0x4][R16] ;  /* 0x0100000010107b82 */ /* 0x000e220000000a00 */
[----:B-1----:R-:W-:Y:S01]  /*01e0*/  IMAD.U32 R4, RZ, RZ, UR4 ;  /* 0x00000004ff047e24 */ /* 0x002fe2000f8e00ff */
[----:B------:R-:W-:Y:S01]  /*01f0*/  MOV R5, UR5 ;  /* 0x0000000500057c02 */ /* 0x000fe20008000f00 */
[----:B------:R1:W-:Y:S01]  /*0200*/  STL.64 [R1], R22 ;  /* 0x0000001601007387 */ /* 0x0003e20000100a00 */
[----:B------:R-:W-:-:S02]  /*0210*/  IMAD.MOV.U32 R6, RZ, RZ, R25 ;  /* 0x000000ffff067224 */ /* 0x000fc400078e0019 */
[----:B------:R-:W-:Y:S01]  /*0220*/  IMAD.MOV.U32 R7, RZ, RZ, R24 ;  /* 0x000000ffff077224 */ /* 0x000fe200078e0018 */
[----:B--2---:R-:W2:Y:S02]  /*0230*/  F2F.F64.F32 R8, R2 ;  /* 0x0000000200087310 */ /* 0x004ea40000201800 */
[----:B0-2---:R1:W-:Y:S04]  /*0240*/  STL.64 [R1+0x8], R8 ;  /* 0x0000080801007387 */ /* 0x0053e80000100a00 */
[----:B------:R-:W-:-:S07]  /*0250*/  LEPC R20, `(.L_x_1) ;  /* 0x000000001014794e */ /* 0x000fce0000000000 */
[----:B-1----:R-:W-:Y:S05]  /*0260*/  CALL.ABS.NOINC R16 ;  /* 0x0000000010007343 */ /* 0x002fea0003c00000 */
.L_x_1:
[----:B------:R-:W2:Y:S01]  /*0270*/  LD.E.64 R10, desc[UR36][R22.64] ;  /* 0x00000024160a7980 */ /* 0x000ea2000c101b00 */
[----:B------:R-:W-:Y:S01]  /*0280*/  BSSY B7, `(.L_x_2) ;  /* 0x000007b000077945 */ /* 0x000fe20003800000 */
[----:B--2---:R-:W-:-:S04]  /*0290*/  ISETP.NE.U32.AND P0, PT, R10, RZ, PT ;  /* 0x000000ff0a00720c */ /* 0x004fc80003f05070 */
[----:B------:R-:W-:-:S13]  /*02a0*/  ISETP.NE.AND.EX P0, PT, R11, RZ, PT, P0 ;  /* 0x000000ff0b00720c */ /* 0x000fda0003f05300 */
[----:B------:R-:W-:Y:S05]  /*02b0*/  @!P0 BRA `(.L_x_3) ;  /* 0x0000000400dc8947 */ /* 0x000fea0003800000 */
.L_x_20:
[----:B------:R-:W-:Y:S01]  /*02c0*/  MOV R16, 0x0 ;  /* 0x0000000000107802 */ /* 0x000fe20000000f00 */
[----:B------:R-:W-:Y:S05]  /*02d0*/  YIELD ;  /* 0x0000000000007946 */ /* 0x000fea0003800000 */
[----:B------:R0:W1:Y:S01]  /*02e0*/  LDC.64 R8, c[0x4][R16] ;  /* 0x0100000010087b82 */ /* 0x0000620000000a00 */
[----:B------:R-:W2:Y:S01]  /*02f0*/  LDCU.64 UR4, c[0x4][0x18] ;  /* 0x01000300ff0477ac */ /* 0x000ea20008000a00 */
[----:B------:R-:W-:Y:S01]  /*0300*/  CS2R R6, SRZ ;  /* 0x0000000000067805 */ /* 0x000fe2000001ff00 */
[----:B------:R-:W-:Y:S02]  /*0310*/  IMAD.MOV.U32 R18, RZ, RZ, R10 ;  /* 0x000000ffff127224 */ /* 0x000fe400078e000a */
[----:B------:R-:W-:-:S02]  /*0320*/  IMAD.MOV.U32 R19, RZ, RZ, R11 ;  /* 0x000000ffff137224 */ /* 0x000fc400078e000b */
[----:B--2---:R-:W-:Y:S01]  /*0330*/  IMAD.U32 R4, RZ, RZ, UR4 ;  /* 0x00000004ff047e24 */ /* 0x004fe2000f8e00ff */
[----:B0-----:R-:W-:-:S07]  /*0340*/  MOV R5, UR5 ;  /* 0x0000000500057c02 */ /* 0x001fce0008000f00 */
[----:B------:R-:W-:-:S07]  /*0350*/  LEPC R20, `(.L_x_4) ;  /* 0x000000001014794e */ /* 0x000fce0000000000 */
[----:B-1----:R-:W-:Y:S05]  /*0360*/  CALL.ABS.NOINC R8 ;  /* 0x0000000008007343 */ /* 0x002fea0003c00000 */
.L_x_4:
[----:B------:R-:W2:Y:S04]  /*0370*/  LD.E.64 R10, desc[UR36][R18.64] ;  /* 0x00000024120a7980 */ /* 0x000ea8000c101b00 */
[----:B------:R-:W3:Y:S01]  /*0380*/  LD.E R0, desc[UR36][R18.64+0x20] ;  /* 0x0000202412007980 */ /* 0x000ee2000c101900 */
[----:B------:R-:W0:Y:S01]  /*0390*/  F2F.F64.F32 R8, R2 ;  /* 0x0000000200087310 */ /* 0x000e220000201800 */
[----:B------:R-:W1:Y:S01]  /*03a0*/  LDC.64 R16, c[0x4][R16] ;  /* 0x0100000010107b82 */ /* 0x000e620000000a00 */
[----:B------:R-:W4:Y:S01]  /*03b0*/  LDCU.64 UR4, c[0x4][0x20] ;  /* 0x01000400ff0477ac */ /* 0x000f220008000a00 */
[----:B------:R-:W-:Y:S02]  /*03c0*/  IMAD.MOV.U32 R6, RZ, RZ, R25 ;  /* 0x000000ffff067224 */ /* 0x000fe400078e0019 */
[----:B------:R-:W-:Y:S01]  /*03d0*/  IMAD.MOV.U32 R7, RZ, RZ, R24 ;  /* 0x000000ffff077224 */ /* 0x000fe200078e0018 */
[----:B0-----:R0:W-:Y:S01]  /*03e0*/  STL.64 [R1], R8 ;  /* 0x0000000801007387 */ /* 0x0011e20000100a00 */
[----:B----4-:R-:W-:Y:S01]  /*03f0*/  IMAD.U32 R4, RZ, RZ, UR4 ;  /* 0x00000004ff047e24 */ /* 0x010fe2000f8e00ff */
[----:B------:R-:W-:-:S02]  /*0400*/  MOV R5, UR5 ;  /* 0x0000000500057c02 */ /* 0x000fc40008000f00 */
[----:B--2---:R0:W-:Y:S04]  /*0410*/  STL.64 [R1+0x8], R10 ;  /* 0x0000080a01007387 */ /* 0x0041e80000100a00 */
[----:B-1-3--:R0:W-:Y:S02]  /*0420*/  STL [R1+0x10], R0 ;  /* 0x0000100001007387 */ /* 0x00a1e40000100800 */
[----:B------:R-:W-:-:S07]  /*0430*/  LEPC R20, `(.L_x_5) ;  /* 0x000000001014794e */ /* 0x000fce0000000000 */
[----:B0-----:R-:W-:Y:S05]  /*0440*/  CALL.ABS.NOINC R16 ;  /* 0x0000000010007343 */ /* 0x001fea0003c00000 */
.L_x_5:
[----:B------:R-:W2:Y:S01]  /*0450*/  LD.E R0, desc[UR36][R18.64+0x20] ;  /* 0x0000202412007980 */ /* 0x000ea2000c101900 */
[----:B------:R-:W-:Y:S01]  /*0460*/  BSSY.RECONVERGENT B6, `(.L_x_6) ;  /* 0x000001b000067945 */ /* 0x000fe20003800200 */
[----:B------:R-:W-:Y:S01]  /*0470*/  IMAD.MOV.U32 R26, RZ, RZ, -0x1 ;  /* 0xffffffffff1a7424 */ /* 0x000fe200078e00ff */
[----:B--2---:R-:W-:-:S13]  /*0480*/  ISETP.GE.AND P0, PT, R0, 0x1, PT ;  /* 0x000000010000780c */ /* 0x004fda0003f06270 */
[----:B------:R-:W-:Y:S05]  /*0490*/  @!P0 BRA `(.L_x_7) ;  /* 0x00000000005c8947 */ /* 0x000fea0003800000 */
[----:B------:R-:W-:-:S07]  /*04a0*/  HFMA2 R26, -RZ, RZ, 0, 0 ;  /* 0x00000000ff1a7431 */ /* 0x000fce00000001ff */
.L_x_9:
[----:B------:R-:W2:Y:S01]  /*04b0*/  LD.E.64 R16, desc[UR36][R18.64+0x28] ;  /* 0x0000282412107980 */ /* 0x000ea2000c101b00 */
[----:B------:R-:W-:Y:S01]  /*04c0*/  MOV R8, 0x0 ;  /* 0x0000000000087802 */ /* 0x000fe20000000f00 */
[----:B------:R-:W0:Y:S01]  /*04d0*/  LDCU.64 UR4, c[0x4][0x28] ;  /* 0x01000500ff0477ac */ /* 0x000e220008000a00 */
[----:B--2---:R-:W-:-:S05]  /*04e0*/  IMAD.WIDE.U32 R16, R26, 0x8, R16 ;  /* 0x000000081a107825 */ /* 0x004fca00078e0010 */
[----:B------:R-:W2:Y:S01]  /*04f0*/  LD.E.64 R10, desc[UR36][R16.64] ;  /* 0x00000024100a7980 */ /* 0x000ea2000c101b00 */
[----:B------:R-:W1:Y:S01]  /*0500*/  LDC.64 R8, c[0x4][R8] ;  /* 0x0100000008087b82 */ /* 0x000e620000000a00 */
[----:B0-----:R-:W-:Y:S01]  /*0510*/  IMAD.U32 R4, RZ, RZ, UR4 ;  /* 0x00000004ff047e24 */ /* 0x001fe2000f8e00ff */
[----:B------:R-:W-:Y:S01]  /*0520*/  MOV R7, R24 ;  /* 0x0000001800077202 */ /* 0x000fe20000000f00 */
[----:B------:R-:W-:Y:S02]  /*0530*/  IMAD.U32 R5, RZ, RZ, UR5 ;  /* 0x00000005ff057e24 */ /* 0x000fe4000f8e00ff */
[----:B------:R-:W-:Y:S01]  /*0540*/  IMAD.MOV.U32 R6, RZ, RZ, R25 ;  /* 0x000000ffff067224 */ /* 0x000fe200078e0019 */
[----:B-12---:R0:W-:Y:S06]  /*0550*/  STL.64 [R1], R10 ;  /* 0x0000000a01007387 */ /* 0x0061ec0000100a00 */
[----:B------:R-:W-:-:S07]  /*0560*/  LEPC R20, `(.L_x_8) ;  /* 0x000000001014794e */ /* 0x000fce0000000000 */
[----:B0-----:R-:W-:Y:S05]  /*0570*/  CALL.ABS.NOINC R8 ;  /* 0x0000000008007343 */ /* 0x001fea0003c00000 */
.L_x_8:
[----:B------:R-:W2:Y:S02]  /*0580*/  LD.E.64 R16, desc[UR36][R16.64] ;  /* 0x0000002410107980 */ /* 0x000ea4000c101b00 */
[----:B--2---:R-:W-:-:S04]  /*0590*/  ISETP.NE.U32.AND P0, PT, R22, R16, PT ;  /* 0x000000101600720c */ /* 0x004fc80003f05070 */
[----:B------:R-:W-:-:S13]  /*05a0*/  ISETP.NE.AND.EX P0, PT, R23, R17, PT, P0 ;  /* 0x000000111700720c */ /* 0x000fda0003f05300 */
[----:B------:R-:W-:Y:S05]  /*05b0*/  @!P0 BRA `(.L_x_7) ;  /* 0x0000000000148947 */ /* 0x000fea0003800000 */
[----:B------:R-:W2:Y:S01]  /*05c0*/  LD.E R3, desc[UR36][R18.64+0x20] ;  /* 0x0000202412037980 */ /* 0x000ea2000c101900 */
[----:B------:R-:W-:-:S05]  /*05d0*/  VIADD R26, R26, 0x1 ;  /* 0x000000011a1a7836 */ /* 0x000fca0000000000 */
[----:B--2---:R-:W-:-:S13]  /*05e0*/  ISETP.GE.AND P0, PT, R26, R3, PT ;  /* 0x000000031a00720c */ /* 0x004fda0003f06270 */
[----:B------:R-:W-:Y:S05]  /*05f0*/  @!P0 BRA `(.L_x_9) ;  /* 0xfffffffc00ac8947 */ /* 0x000fea000383ffff */
[----:B------:R-:W-:-:S07]  /*0600*/  IMAD.MOV.U32 R26, RZ, RZ, -0x1 ;  /* 0xffffffffff1a7424 */ /* 0x000fce00078e00ff */
.L_x_7:
[----:B------:R-:W-:Y:S05]  /*0610*/  BSYNC.RECONVERGENT B6 ;  /* 0x0000000000067941 */ /* 0x000fea0003800200 */
.L_x_6:
[----:B------:R-:W-:Y:S01]  /*0620*/  MOV R22, 0x0 ;  /* 0x0000000000167802 */ /* 0x000fe20000000f00 */
[----:B------:R0:W-:Y:S01]  /*0630*/  STL [R1], R26 ;  /* 0x0000001a01007387 */ /* 0x0001e20000100800 */
[----:B------:R-:W1:Y:S01]  /*0640*/  LDCU.64 UR4, c[0x4][0x30] ;  /* 0x01000600ff0477ac */ /* 0x000e620008000a00 */
[----:B------:R-:W-:Y:S01]  /*0650*/  IMAD.MOV.U32 R6, RZ, RZ, R25 ;  /* 0x000000ffff067224 */ /* 0x000fe200078e0019 */
[----:B------:R0:W2:Y:S01]  /*0660*/  LDC.64 R8, c[0x4][R22] ;  /* 0x0100000016087b82 */ /* 0x0000a20000000a00 */
[----:B------:R-:W-:Y:S02]  /*0670*/  MOV R7, R24 ;  /* 0x0000001800077202 */ /* 0x000fe40000000f00 */
[----:B-1----:R-:W-:Y:S01]  /*0680*/  MOV R4, UR4 ;  /* 0x0000000400047c02 */ /* 0x002fe20008000f00 */
[----:B0-----:R-:W-:-:S07]  /*0690*/  IMAD.U32 R5, RZ, RZ, UR5 ;  /* 0x00000005ff057e24 */ /* 0x001fce000f8e00ff */
[----:B------:R-:W-:-:S07]  /*06a0*/  LEPC R20, `(.L_x_10) ;  /* 0x000000001014794e */ /* 0x000fce0000000000 */
[----:B--2---:R-:W-:Y:S05]  /*06b0*/  CALL.ABS.NOINC R8 ;  /* 0x0000000008007343 */ /* 0x004fea0003c00000 */
.L_x_10:
[----:B------:R-:W-:Y:S01]  /*06c0*/  ISETP.GE.AND P0, PT, R26, RZ, PT ;  /* 0x000000ff1a00720c */ /* 0x000fe20003f06270 */
[----:B------:R-:W-:-:S12]  /*06d0*/  BSSY.RECONVERGENT B6, `(.L_x_11) ;  /* 0x000002f000067945 */ /* 0x000fd80003800200 */
[----:B------:R-:W-:Y:S05]  /*06e0*/  @!P0 BRA `(.L_x_12) ;  /* 0x0000000000b48947 */ /* 0x000fea0003800000 */
[----:B------:R-:W2:Y:S01]  /*06f0*/  LD.E.64 R16, desc[UR36][R18.64+0x18] ;  /* 0x0000182412107980 */ /* 0x000ea2000c101b00 */
[----:B------:R-:W0:Y:S01]  /*0700*/  LDCU.64 UR4, c[0x4][0x38] ;  /* 0x01000700ff0477ac */ /* 0x000e220008000a00 */
[----:B--2---:R-:W-:Y:S02]  /*0710*/  IMAD.WIDE.U32 R6, R26, 0x4, R16 ;  /* 0x000000041a067825 */ /* 0x004fe400078e0010 */
[----:B------:R-:W2:Y:S04]  /*0720*/  LD.E R0, desc[UR36][R16.64] ;  /* 0x0000002410007980 */ /* 0x000ea8000c101900 */
[----:B------:R1:W3:Y:S01]  /*0730*/  LD.E R23, desc[UR36][R6.64+0x4] ;  /* 0x0000042406177980 */ /* 0x0002e2000c101900 */
[----:B------:R4:W2:Y:S01]  /*0740*/  LDC.64 R8, c[0x4][R22] ;  /* 0x0100000016087b82 */ /* 0x0008a20000000a00 */
[----:B0-----:R-:W-:Y:S01]  /*0750*/  IMAD.U32 R4, RZ, RZ, UR4 ;  /* 0x00000004ff047e24 */ /* 0x001fe2000f8e00ff */
[----:B------:R-:W-:Y:S01]  /*0760*/  MOV R5, UR5 ;  /* 0x0000000500057c02 */ /* 0x000fe20008000f00 */
[----:B-1----:R-:W-:-:S02]  /*0770*/  IMAD.MOV.U32 R6, RZ, RZ, R25 ;  /* 0x000000ffff067224 */ /* 0x002fc400078e0019 */
[----:B------:R-:W-:Y:S01]  /*0780*/  IMAD.MOV.U32 R7, RZ, RZ, R24 ;  /* 0x000000ffff077224 */ /* 0x000fe200078e0018 */
[----:B--2---:R-:W0:Y:S08]  /*0790*/  F2F.F64.F32 R10, R0 ;  /* 0x00000000000a7310 */ /* 0x004e300000201800 */
[----:B---3--:R-:W1:Y:S01]  /*07a0*/  F2F.F64.F32 R12, R23 ;  /* 0x00000017000c7310 */ /* 0x008e620000201800 */
[----:B0-----:R4:W-:Y:S07]  /*07b0*/  STL.64 [R1], R10 ;  /* 0x0000000a01007387 */ /* 0x0019ee0000100a00 */
[----:B------:R-:W0:Y:S01]  /*07c0*/  F2I.TRUNC.NTZ R3, R0 ;  /* 0x0000000000037305 */ /* 0x000e22000020f100 */
[----:B-1----:R4:W-:Y:S02]  /*07d0*/  STL.64 [R1+0x8], R12 ;  /* 0x0000080c01007387 */ /* 0x0029e40000100a00 */
[----:B0---4-:R-:W-:-:S07]  /*07e0*/  IMAD R26, R3, 0x2, R26 ;  /* 0x00000002031a7824 */ /* 0x011fce00078e021a */
[----:B------:R-:W-:-:S07]  /*07f0*/  LEPC R20, `(.L_x_13) ;  /* 0x000000001014794e */ /* 0x000fce0000000000 */
[----:B------:R-:W-:Y:S05]  /*0800*/  CALL.ABS.NOINC R8 ;  /* 0x0000000008007343 */ /* 0x000fea0003c00000 */
.L_x_13:
[----:B------:R-:W-:Y:S01]  /*0810*/  IADD3 R3, PT, PT, R26, 0x1, RZ ;  /* 0x000000011a037810 */ /* 0x000fe20007ffe0ff */
[----:B------:R-:W-:-:S04]  /*0820*/  FMUL R23, R2, R23 ;  /* 0x0000001702177220 */ /* 0x000fc80000400000 */
[----:B------:R-:W-:-:S05]  /*0830*/  IMAD.WIDE R2, R3, 0x4, R16 ;  /* 0x0000000403027825 */ /* 0x000fca00078e0210 */
[----:B------:R0:W-:Y:S01]  /*0840*/  ATOM.E.ADD.F32.FTZ.RN.STRONG.GPU P0, RZ, desc[UR36][R2.64], R23 ;  /* 0x8000001702ff79a2 */ /* 0x0001e2000c10f324 */
[----:B------:R-:W-:Y:S04]  /*0850*/  BSSY.RECONVERGENT B0, `(.L_x_14) ;  /* 0x0000015000007945 */ /* 0x000fe80003800200 */
[----:B0-----:R-:W-:Y:S05]  /*0860*/  @P0 BRA `(.L_x_15) ;  /* 0x00000000004c0947 */ /* 0x001fea0003800000 */
[----:B------:R-:W0:Y:S02]  /*0870*/  QSPC.E.S P0, RZ, [R2] ;  /* 0x0000000002ff73aa */ /* 0x000e240000000500 */
[----:B0-----:R-:W-:Y:S05]  /*0880*/  @!P0 BRA `(.L_x_16) ;  /* 0x0000000000188947 */ /* 0x001fea0003800000 */
[----:B------:R-:W-:-:S07]  /*0890*/  MOV R0, R2 ;  /* 0x0000000200007202 */ /* 0x000fce0000000f00 */
.L_x_17:
[----:B------:R-:W0:Y:S02]  /*08a0*/  LDS R2, [R0] ;  /* 0x0000000000027984 */ /* 0x000e240000000800 */
[----:B0-----:R-:W-:-:S05]  /*08b0*/  FADD R3, R23, R2 ;  /* 0x0000000217037221 */ /* 0x001fca0000000000 */
[----:B------:R-:W0:Y:S02]  /*08c0*/  ATOMS.CAST.SPIN P0, [R0], R2, R3 ;  /* 0x000000020000758d */ /* 0x000e240001800003 */
[----:B0-----:R-:W-:Y:S05]  /*08d0*/  @!P0 BRA `(.L_x_17) ;  /* 0xfffffffc00f08947 */ /* 0x001fea000383ffff */
[----:B------:R-:W-:Y:S05]  /*08e0*/  BRA `(.L_x_15) ;  /* 0x00000000002c7947 */ /* 0x000fea0003800000 */
.L_x_16:
[----:B------:R-:W0:Y:S02]  /*08f0*/  QSPC.E.D P0, RZ, [R2] ;  /* 0x0000000002ff73aa */ /* 0x000e240000000700 */
[----:B0-----:R-:W-:Y:S05]  /*0900*/  @!P0 BRA `(.L_x_18) ;  /* 0x0000000000188947 */ /* 0x001fea0003800000 */
.L_x_19:
[----:B------:R-:W2:Y:S02]  /*0910*/  LD.E R4, [R2] ;  /* 0x0000000002047980 */ /* 0x000ea40000100900 */
[----:B--2---:R-:W-:-:S06]  /*0920*/  FADD R5, R23, R4 ;  /* 0x0000000417057221 */ /* 0x004fcc0000000000 */
[----:B------:R-:W2:Y:S02]  /*0930*/  ATOM.E.CAST.SPIN PT, R5, [R2], R4, R5 ;  /* 0x000000040205738b */ /* 0x000ea400019e0105 */
[----:B--2---:R-:W-:-:S13]  /*0940*/  ISETP.EQ.U32.AND P0, PT, R5, 0x1, PT ;  /* 0x000000010500780c */ /* 0x004fda0003f02070 */
[----:B------:R-:W-:Y:S05]  /*0950*/  @!P0 BRA `(.L_x_19) ;  /* 0xfffffffc00ec8947 */ /* 0x000fea000383ffff */
[----:B------:R-:W-:Y:S05]  /*0960*/  BRA `(.L_x_15) ;  /* 0x00000000000c7947 */ /* 0x000fea0003800000 */
.L_x_18:
[----:B------:R-:W2:Y:S02]  /*0970*/  LD.E R0, desc[UR36][R2.64] ;  /* 0x0000002402007980 */ /* 0x000ea4000c101900 */
[----:B--2---:R-:W-:-:S05]  /*0980*/  FADD R5, R23, R0 ;  /* 0x0000000017057221 */ /* 0x004fca0000000000 */
[----:B------:R0:W-:Y:S02]  /*0990*/  ST.E desc[UR36][R2.64], R5 ;  /* 0x0000000502007985 */ /* 0x0001e4000c101924 */
.L_x_15:
[----:B------:R-:W-:Y:S05]  /*09a0*/  BSYNC.RECONVERGENT B0 ;  /* 0x0000000000007941 */ /* 0x000fea0003800200 */
.L_x_14:
[----:B0-----:R-:W-:-:S07]  /*09b0*/  IMAD.MOV.U32 R2, RZ, RZ, R23 ;  /* 0x000000ffff027224 */ /* 0x001fce00078e0017 */
.L_x_12:
[----:B------:R-:W-:Y:S05]  /*09c0*/  BSYNC.RECONVERGENT B6 ;  /* 0x0000000000067941 */ /* 0x000fea0003800200 */
.L_x_11:
[----:B------:R-:W2:Y:S01]  /*09d0*/  LD.E.64 R10, desc[UR36][R18.64] ;  /* 0x00000024120a7980 */ /* 0x000ea2000c101b00 */
[----:B------:R-:W-:Y:S01]  /*09e0*/  IMAD.MOV.U32 R22, RZ, RZ, R18 ;  /* 0x000000ffff167224 */ /* 0x000fe200078e0012 */
[----:B------:R-:W-:Y:S02]  /*09f0*/  MOV R23, R19 ;  /* 0x0000001300177202 */ /* 0x000fe40000000f00 */
[----:B--2---:R-:W-:-:S04]  /*0a00*/  ISETP.NE.U32.AND P0, PT, R10, RZ, PT ;  /* 0x000000ff0a00720c */ /* 0x004fc80003f05070 */
[----:B------:R-:W-:-:S13]  /*0a10*/  ISETP.NE.AND.EX P0, PT, R11, RZ, PT, P0 ;  /* 0x000000ff0b00720c */ /* 0x000fda0003f05300 */
[----:B------:R-:W-:Y:S05]  /*0a20*/  @P0 BRA `(.L_x_20) ;  /* 0xfffffff800240947 */ /* 0x000fea000383ffff */
.L_x_3:
[----:B------:R-:W-:Y:S05]  /*0a30*/  BSYNC B7 ;  /* 0x0000000000077941 */ /* 0x000fea0003800000 */
.L_x_2:
[----:B------:R-:W0:Y:S01]  /*0a40*/  F2F.F64.F32 R2, R2 ;  /* 0x0000000200027310 */ /* 0x000e220000201800 */
[----:B------:R-:W-:Y:S01]  /*0a50*/  MOV R0, 0x0 ;  /* 0x0000000000007802 */ /* 0x000fe20000000f00 */
[----:B------:R-:W1:Y:S01]  /*0a60*/  LDCU.64 UR4, c[0x4][0x40] ;  /* 0x01000800ff0477ac */ /* 0x000e620008000a00 */
[----:B------:R-:W-:Y:S01]  /*0a70*/  MOV R6, R25 ;  /* 0x0000001900067202 */ /* 0x000fe20000000f00 */
[----:B------:R-:W-:Y:S01]  /*0a80*/  IMAD.MOV.U32 R7, RZ, RZ, R24 ;  /* 0x000000ffff077224 */ /* 0x000fe200078e0018 */
[----:B------:R2:W3:Y:S01]  /*0a90*/  LDC.64 R8, c[0x4][R0] ;  /* 0x0100000000087b82 */ /* 0x0004e20000000a00 */
[----:B0-----:R2:W-:Y:S01]  /*0aa0*/  STL.64 [R1], R2 ;  /* 0x0000000201007387 */ /* 0x0015e20000100a00 */
[----:B-1----:R-:W-:Y:S02]  /*0ab0*/  IMAD.U32 R4, RZ, RZ, UR4 ;  /* 0x00000004ff047e24 */ /* 0x002fe4000f8e00ff */
[----:B------:R-:W-:-:S07]  /*0ac0*/  IMAD.U32 R5, RZ, RZ, UR5 ;  /* 0x00000005ff057e24 */ /* 0x000fce000f8e00ff */
[----:B------:R-:W-:-:S07]  /*0ad0*/  LEPC R20, `(.L_x_21) ;  /* 0x000000001014794e */ /* 0x000fce0000000000 */
[----:B--23--:R-:W-:Y:S05]  /*0ae0*/  CALL.ABS.NOINC R8 ;  /* 0x0000000008007343 */ /* 0x00cfea0003c00000 */
.L_x_21:
[----:B------:R-:W-:Y:S05]  /*0af0*/  EXIT ;  /* 0x000000000000794d */ /* 0x000fea0003800000 */
.L_x_22:
[----:B------:R-:W-:-:S00]  /*0b00*/  BRA `(.L_x_22) ;  /* 0xfffffffc00fc7947 */ /* 0x000fc0000383ffff */
[----:B------:R-:W-:-:S00]  /*0b10*/  NOP ;  /* 0x0000000000007918 */ /* 0x000fc00000000000 */
        /* <DEDUP_REMOVED lines=14> */
.L_x_68:


//--------------------- .text._Z9rm_kernelPPfjf   --------------------------
	.section	.text._Z9rm_kernelPPfjf,"ax",@progbits
	.align	128
        .global         _Z9rm_kernelPPfjf
        .type           _Z9rm_kernelPPfjf,@function
        .size           _Z9rm_kernelPPfjf,(.L_x_67 - _Z9rm_kernelPPfjf)
        .other          _Z9rm_kernelPPfjf,@"STO_CUDA_ENTRY STV_DEFAULT"
_Z9rm_kernelPPfjf:
.text._Z9rm_kernelPPfjf:
[----:B------:R-:W-:Y:S01]  /*0000*/  LDC R1, c[0x0][0x37c] ;  /* 0x0000df00ff017b82 */ /* 0x000fe20000000800 */
[----:B------:R-:W0:Y:S01]  /*0010*/  S2R R0, SR_TID.X ;  /* 0x0000000000007919 */ /* 0x000e220000002100 */
[----:B------:R-:W1:Y:S02]  /*0020*/  LDCU UR4, c[0x0][0x388] ;  /* 0x00007100ff0477ac */ /* 0x000e640008000800 */
[----:B-1----:R-:W-:-:S04]  /*0030*/  ISETP.NE.AND P0, PT, RZ, UR4, PT ;  /* 0x00000004ff007c0c */ /* 0x002fc8000bf05270 */
[----:B0-----:R-:W-:-:S13]  /*0040*/  ISETP.NE.OR P0, PT, R0, RZ, !P0 ;  /* 0x000000ff0000720c */ /* 0x001fda0004705670 */
[----:B------:R-:W-:Y:S05]  /*0050*/  @P0 EXIT ;  /* 0x000000000000094d */ /* 0x000fea0003800000 */
[----:B------:R-:W0:Y:S01]  /*0060*/  LDC.64 R4, c[0x0][0x380] ;  /* 0x0000e000ff047b82 */ /* 0x000e220000000a00 */
[----:B------:R-:W0:Y:S02]  /*0070*/  LDCU.64 UR4, c[0x0][0x358] ;  /* 0x00006b00ff0477ac */ /* 0x000e240008000a00 */
[----:B0-----:R-:W2:Y:S04]  /*0080*/  LDG.E.64 R4, desc[UR4][R4.64] ;  /* 0x0000000404047981 */ /* 0x001ea8000c1e1b00 */
[----:B--2---:R-:W2:Y:S01]  /*0090*/  LDG.E R0, desc[UR4][R4.64] ;  /* 0x0000000404007981 */ /* 0x004ea2000c1e1900 */
[----:B------:R-:W-:Y:S01]  /*00a0*/  IMAD.MOV.U32 R3, RZ, RZ, RZ ;  /* 0x000000ffff037224 */ /* 0x000fe200078e00ff */
[----:B--2---:R-:W0:Y:S02]  /*00b0*/  F2I.U32.TRUNC.NTZ R2, R0 ;  /* 0x0000000000027305 */ /* 0x004e24000020f000 */
[----:B0-----:R-:W-:-:S13]  /*00c0*/  ISETP.NE.AND P0, PT, R2, RZ, PT ;  /* 0x000000ff0200720c */ /* 0x001fda0003f05270 */
[----:B------:R-:W-:Y:S05]  /*00d0*/  @!P0 BRA `(.L_x_23) ;  /* 0x0000000800048947 */ /* 0x000fea0003800000 */
[C---:B------:R-:W-:Y:S01]  /*00e0*/  ISETP.GE.U32.AND P2, PT, R2.reuse, 0x10, PT ;  /* 0x000000100200780c */ /* 0x040fe20003f46070 */
[----:B------:R-:W-:Y:S01]  /*00f0*/  IMAD.MOV.U32 R3, RZ, RZ, RZ ;  /* 0x000000ffff037224 */ /* 0x000fe200078e00ff */
[----:B------:R-:W-:Y:S01]  /*0100*/  LOP3.LUT R26, R2, 0xf, RZ, 0xc0, !PT ;  /* 0x0000000f021a7812 */ /* 0x000fe200078ec0ff */
[----:B------:R-:W-:-:S03]  /*0110*/  IMAD.MOV.U32 R9, RZ, RZ, RZ ;  /* 0x000000ffff097224 */ /* 0x000fc600078e00ff */
[----:B------:R-:W-:-:S07]  /*0120*/  ISETP.NE.AND P1, PT, R26, RZ, PT ;  /* 0x000000ff1a00720c */ /* 0x000fce0003f25270 */
[----:B------:R-:W-:Y:S06]  /*0130*/  @!P2 BRA `(.L_x_24) ;  /* 0x0000000000e8a947 */ /* 0x000fec0003800000 */
[----:B------:R-:W-:Y:S01]  /*0140*/  IADD3 R6, P2, PT, R4, 0x20, RZ ;  /* 0x0000002004067810 */ /* 0x000fe20007f5e0ff */
[----:B------:R-:W-:Y:S01]  /*0150*/  IMAD.MOV.U32 R3, RZ, RZ, RZ ;  /* 0x000000ffff037224 */ /* 0x000fe200078e00ff */
[----:B------:R-:W-:-:S03]  /*0160*/  LOP3.LUT R9, R2, 0xfffffff0, RZ, 0xc0, !PT ;  /* 0xfffffff002097812 */ /* 0x000fc600078ec0ff */
[----:B------:R-:W-:Y:S01]  /*0170*/  IMAD.X R7, RZ, RZ, R5, P2 ;  /* 0x000000ffff077224 */ /* 0x000fe200010e0605 */
[----:B------:R-:W-:-:S07]  /*0180*/  IADD3 R27, PT, PT, -R9, RZ, RZ ;  /* 0x000000ff091b7210 */ /* 0x000fce0007ffe1ff */
.L_x_25:
[----:B------:R-:W2:Y:S04]  /*0190*/  LDG.E R23, desc[UR4][R6.64+-0x1c] ;  /* 0xffffe40406177981 */ /* 0x000ea8000c1e1900 */
[----:B------:R-:W3:Y:S04]  /*01a0*/  LDG.E R25, desc[UR4][R6.64+-0x18] ;  /* 0xffffe80406197981 */ /* 0x000ee8000c1e1900 */
[----:B------:R-:W4:Y:S04]  /*01b0*/  LDG.E R22, desc[UR4][R6.64+-0x14] ;  /* 0xffffec0406167981 */ /* 0x000f28000c1e1900 */
[----:B------:R-:W5:Y:S04]  /*01c0*/  LDG.E R11, desc[UR4][R6.64+-0x10] ;  /* 0xfffff004060b7981 */ /* 0x000f68000c1e1900 */
        /* <DEDUP_REMOVED lines=11> */
[----:B------:R0:W5:Y:S01]  /*0280*/  LDG.E R10, desc[UR4][R6.64+0x20] ;  /* 0x00002004060a7981 */ /* 0x000162000c1e1900 */
[----:B------:R-:W-:-:S05]  /*0290*/  VIADD R27, R27, 0x10 ;  /* 0x000000101b1b7836 */ /* 0x000fca0000000000 */
[----:B------:R-:W-:Y:S02]  /*02a0*/  ISETP.NE.AND P2, PT, R27, RZ, PT ;  /* 0x000000ff1b00720c */ /* 0x000fe40003f45270 */
[----:B0-----:R-:W-:-:S05]  /*02b0*/  IADD3 R6, P3, PT, R6, 0x40, RZ ;  /* 0x0000004006067810 */ /* 0x001fca0007f7e0ff */
[----:B------:R-:W-:Y:S01]  /*02c0*/  IMAD.X R7, RZ, RZ, R7, P3 ;  /* 0x000000ffff077224 */ /* 0x000fe200018e0607 */
[----:B--2---:R-:W-:Y:S02]  /*02d0*/  FMNMX R24, RZ, R23, !PT ;  /* 0x00000017ff187209 */ /* 0x004fe40007800000 */
[----:B---3--:R-:W-:-:S03]  /*02e0*/  FMNMX R25, RZ, R25, !PT ;  /* 0x00000019ff197209 */ /* 0x008fc60007800000 */
[----:B------:R-:W-:Y:S01]  /*02f0*/  FADD R24, R24, R3 ;  /* 0x0000000318187221 */ /* 0x000fe20000000000 */
[----:B----4-:R-:W-:-:S03]  /*0300*/  FMNMX R3, RZ, R22, !PT ;  /* 0x00000016ff037209 */ /* 0x010fc60007800000 */
[----:B------:R-:W-:Y:S01]  /*0310*/  FADD R24, R24, R25 ;  /* 0x0000001918187221 */ /* 0x000fe20000000000 */
[----:B-----5:R-:W-:-:S03]  /*0320*/  FMNMX R22, RZ, R11, !PT ;  /* 0x0000000bff167209 */ /* 0x020fc60007800000 */
[----:B------:R-:W-:Y:S01]  /*0330*/  FADD R3, R24, R3 ;  /* 0x0000000318037221 */ /* 0x000fe20000000000 */
[----:B------:R-:W-:-:S03]  /*0340*/  FMNMX R24, RZ, R21, !PT ;  /* 0x00000015ff187209 */ /* 0x000fc60007800000 */
        /* <DEDUP_REMOVED lines=22> */
[----:B------:R-:W-:-:S04]  /*04b0*/  FADD R3, R3, R8 ;  /* 0x0000000803037221 */ /* 0x000fc80000000000 */
[----:B------:R-:W-:Y:S01]  /*04c0*/  FADD R3, R3, R10 ;  /* 0x0000000a03037221 */ /* 0x000fe20000000000 */
[----:B------:R-:W-:Y:S06]  /*04d0*/  @P2 BRA `(.L_x_25) ;  /* 0xfffffffc002c2947 */ /* 0x000fec000383ffff */
.L_x_24:
[----:B------:R-:W-:Y:S05]  /*04e0*/  @!P1 BRA `(.L_x_23) ;  /* 0x0000000400009947 */ /* 0x000fea0003800000 */
[----:B------:R-:W-:Y:S02]  /*04f0*/  ISETP.GE.U32.AND P1, PT, R26, 0x8, PT ;  /* 0x000000081a00780c */ /* 0x000fe40003f26070 */
[----:B------:R-:W-:-:S04]  /*0500*/  LOP3.LUT R17, R2, 0x7, RZ, 0xc0, !PT ;  /* 0x0000000702117812 */ /* 0x000fc800078ec0ff */
[----:B------:R-:W-:-:S07]  /*0510*/  ISETP.NE.AND P2, PT, R17, RZ, PT ;  /* 0x000000ff1100720c */ /* 0x000fce0003f45270 */
[----:B------:R-:W-:Y:S06]  /*0520*/  @!P1 BRA `(.L_x_26) ;  /* 0x0000000000689947 */ /* 0x000fec0003800000 */
[----:B------:R-:W-:-:S05]  /*0530*/  IMAD.WIDE.U32 R6, R9, 0x4, R4 ;  /* 0x0000000409067825 */ /* 0x000fca00078e0004 */
[----:B------:R-:W2:Y:S04]  /*0540*/  LDG.E R8, desc[UR4][R6.64+0x4] ;  /* 0x0000040406087981 */ /* 0x000ea8000c1e1900 */
[----:B------:R-:W3:Y:S04]  /*0550*/  LDG.E R10, desc[UR4][R6.64+0x8] ;  /* 0x00000804060a7981 */ /* 0x000ee8000c1e1900 */
[----:B------:R-:W4:Y:S04]  /*0560*/  LDG.E R12, desc[UR4][R6.64+0xc] ;  /* 0x00000c04060c7981 */ /* 0x000f28000c1e1900 */
[----:B------:R-:W5:Y:S04]  /*0570*/  LDG.E R13, desc[UR4][R6.64+0x10] ;  /* 0x00001004060d7981 */ /* 0x000f68000c1e1900 */
[----:B------:R-:W5:Y:S04]  /*0580*/  LDG.E R14, desc[UR4][R6.64+0x14] ;  /* 0x00001404060e7981 */ /* 0x000f68000c1e1900 */
[----:B------:R-:W5:Y:S04]  /*0590*/  LDG.E R15, desc[UR4][R6.64+0x18] ;  /* 0x00001804060f7981 */ /* 0x000f68000c1e1900 */
[----:B------:R-:W5:Y:S04]  /*05a0*/  LDG.E R16, desc[UR4][R6.64+0x1c] ;  /* 0x00001c0406107981 */ /* 0x000f68000c1e1900 */
[----:B------:R-:W5:Y:S01]  /*05b0*/  LDG.E R18, desc[UR4][R6.64+0x20] ;  /* 0x0000200406127981 */ /* 0x000f62000c1e1900 */
[----:B------:R-:W-:Y:S01]  /*05c0*/  VIADD R9, R9, 0x8 ;  /* 0x0000000809097836 */ /* 0x000fe20000000000 */
[----:B--2---:R-:W-:-:S02]  /*05d0*/  FMNMX R8, RZ, R8, !PT ;  /* 0x00000008ff087209 */ /* 0x004fc40007800000 */
        /* <DEDUP_REMOVED lines=14> */
[----:B------:R-:W-:-:S07]  /*06c0*/  FADD R3, R3, R18 ;  /* 0x0000001203037221 */ /* 0x000fce0000000000 */
.L_x_26:
        /* <DEDUP_REMOVED lines=17> */
[----:B------:R-:W-:-:S04]  /*07e0*/  FADD R3, R10, R3 ;  /* 0x000000030a037221 */ /* 0x000fc80000000000 */
[----:B------:R-:W-:-:S07]  /*07f0*/  FADD R3, R3, R12 ;  /* 0x0000000c03037221 */ /* 0x000fce0000000000 */
.L_x_27:
[----:B------:R-:W-:Y:S05]  /*0800*/  @!P2 BRA `(.L_x_23) ;  /* 0x000000000038a947 */ /* 0x000fea0003800000 */
[----:B------:R-:W-:-:S04]  /*0810*/  IMAD.WIDE.U32 R6, R9, 0x4, R4 ;  /* 0x0000000409067825 */ /* 0x000fc800078e0004 */
[----:B------:R-:W-:Y:S01]  /*0820*/  IMAD.MOV R8, RZ, RZ, -R8 ;  /* 0x000000ffff087224 */ /* 0x000fe200078e0a08 */
[----:B------:R-:W-:-:S04]  /*0830*/  IADD3 R9, P1, PT, R6, 0x4, RZ ;  /* 0x0000000406097810 */ /* 0x000fc80007f3e0ff */
[----:B------:R-:W-:-:S09]  /*0840*/  IADD3.X R12, PT, PT, RZ, R7, RZ, P1, !PT ;  /* 0x00000007ff0c7210 */ /* 0x000fd20000ffe4ff */
.L_x_28:
[----:B------:R-:W-:Y:S02]  /*0850*/  IMAD.MOV.U32 R6, RZ, RZ, R9 ;  /* 0x000000ffff067224 */ /* 0x000fe400078e0009 */
[----:B------:R-:W-:-:S05]  /*0860*/  IMAD.MOV.U32 R7, RZ, RZ, R12 ;  /* 0x000000ffff077224 */ /* 0x000fca00078e000c */
[----:B------:R-:W2:Y:S01]  /*0870*/  LDG.E R6, desc[UR4][R6.64] ;  /* 0x0000000406067981 */ /* 0x000ea2000c1e1900 */
[----:B------:R-:W-:Y:S01]  /*0880*/  VIADD R8, R8, 0x1 ;  /* 0x0000000108087836 */ /* 0x000fe20000000000 */
[----:B------:R-:W-:-:S04]  /*0890*/  IADD3 R9, P2, PT, R9, 0x4, RZ ;  /* 0x0000000409097810 */ /* 0x000fc80007f5e0ff */
[----:B------:R-:W-:Y:S01]  /*08a0*/  ISETP.NE.AND P1, PT, R8, RZ, PT ;  /* 0x000000ff0800720c */ /* 0x000fe20003f25270 */
[----:B------:R-:W-:Y:S01]  /*08b0*/  IMAD.X R12, RZ, RZ, R12, P2 ;  /* 0x000000ffff0c7224 */ /* 0x000fe200010e060c */
[----:B--2---:R-:W-:-:S05]  /*08c0*/  FMNMX R10, RZ, R6, !PT ;  /* 0x00000006ff0a7209 */ /* 0x004fca0007800000 */
[----:B------:R-:W-:-:S06]  /*08d0*/  FADD R3, R10, R3 ;  /* 0x000000030a037221 */ /* 0x000fcc0000000000 */
[----:B------:R-:W-:Y:S05]  /*08e0*/  @P1 BRA `(.L_x_28) ;  /* 0xfffffffc00d81947 */ /* 0x000fea000383ffff */
.L_x_23:
[----:B------:R-:W-:-:S13]  /*08f0*/  FSETP.GT.AND P1, PT, R3, RZ, PT ;  /* 0x000000ff0300720b */ /* 0x000fda0003f24000 */
[----:B------:R-:W-:Y:S05]  /*0900*/  @P1 BRA `(.L_x_29) ;  /* 0x00000004004c1947 */ /* 0x000fea0003800000 */
[----:B------:R-:W-:Y:S05]  /*0910*/  @!P0 EXIT ;  /* 0x000000000000894d */ /* 0x000fea0003800000 */
[----:B------:R-:W-:-:S05]  /*0920*/  VIADD R3, R0, 0x1800000 ;  /* 0x0180000000037836 */ /* 0x000fca0000000000 */
[----:B------:R-:W-:-:S04]  /*0930*/  LOP3.LUT R3, R3, 0x7f800000, RZ, 0xc0, !PT ;  /* 0x7f80000003037812 */ /* 0x000fc800078ec0ff */
[----:B------:R-:W-:-:S13]  /*0940*/  ISETP.GT.U32.AND P0, PT, R3, 0x1ffffff, PT ;  /* 0x01ffffff0300780c */ /* 0x000fda0003f04070 */
[----:B------:R-:W-:Y:S05]  /*0950*/  @P0 BRA `(.L_x_30) ;  /* 0x00000000000c0947 */ /* 0x000fea0003800000 */
[----:B------:R-:W-:-:S07]  /*0960*/  MOV R6, 0x980 ;  /* 0x0000098000067802 */ /* 0x000fce0000000f00 */
[----:B------:R-:W-:Y:S05]  /*0970*/  CALL.REL.NOINC `($__internal_1_$__cuda_sm20_rcp_rn_f32_slowpath) ;  /* 0x00000014001c7944 */ /* 0x000fea0003c00000 */
[----:B------:R-:W-:Y:S05]  /*0980*/  BRA `(.L_x_31) ;  /* 0x0000000000107947 */ /* 0x000fea0003800000 */
.L_x_30:
[----:B------:R-:W0:Y:S02]  /*0990*/  MUFU.RCP R3, R0 ;  /* 0x0000000000037308 */ /* 0x000e240000001000 */
[----:B0-----:R-:W-:-:S04]  /*09a0*/  FFMA R6, R0, R3, -1 ;  /* 0xbf80000000067423 */ /* 0x001fc80000000003 */
[----:B------:R-:W-:-:S04]  /*09b0*/  FADD.FTZ R6, -R6, -RZ ;  /* 0x800000ff06067221 */ /* 0x000fc80000010100 */
[----:B------:R-:W-:-:S07]  /*09c0*/  FFMA R3, R3, R6, R3 ;  /* 0x0000000603037223 */ /* 0x000fce0000000003 */
.L_x_31:
[C---:B------:R-:W-:Y:S01]  /*09d0*/  ISETP.GE.U32.AND P1, PT, R2.reuse, 0x10, PT ;  /* 0x000000100200780c */ /* 0x040fe20003f26070 */
[----:B------:R-:W-:Y:S01]  /*09e0*/  HFMA2 R9, -RZ, RZ, 0, 0 ;  /* 0x00000000ff097431 */ /* 0x000fe200000001ff */
[----:B------:R-:W-:-:S04]  /*09f0*/  LOP3.LUT R10, R2, 0xf, RZ, 0xc0, !PT ;  /* 0x0000000f020a7812 */ /* 0x000fc800078ec0ff */
[----:B------:R-:W-:-:S07]  /*0a00*/  ISETP.NE.AND P0, PT, R10, RZ, PT ;  /* 0x000000ff0a00720c */ /* 0x000fce0003f05270 */
[----:B------:R-:W-:Y:S06]  /*0a10*/  @!P1 BRA `(.L_x_32) ;  /* 0x00000000006c9947 */ /* 0x000fec0003800000 */
[----:B------:R-:W-:Y:S02]  /*0a20*/  IADD3 R8, P1, PT, R4, 0x20, RZ ;  /* 0x0000002004087810 */ /* 0x000fe40007f3e0ff */
[----:B------:R-:W-:-:S03]  /*0a30*/  LOP3.LUT R9, R2, 0xfffffff0, RZ, 0xc0, !PT ;  /* 0xfffffff002097812 */ /* 0x000fc600078ec0ff */
[----:B------:R-:W-:Y:S02]  /*0a40*/  IMAD.X R11, RZ, RZ, R5, P1 ;  /* 0x000000ffff0b7224 */ /* 0x000fe400008e0605 */
[----:B------:R-:W-:-:S07]  /*0a50*/  IMAD.MOV R0, RZ, RZ, -R9 ;  /* 0x000000ffff007224 */ /* 0x000fce00078e0a09 */
.L_x_33:
[----:B0-----:R-:W-:Y:S02]  /*0a60*/  IMAD.MOV.U32 R6, RZ, RZ, R8 ;  /* 0x000000ffff067224 */ /* 0x001fe400078e0008 */
[----:B------:R-:W-:Y:S02]  /*0a70*/  IMAD.MOV.U32 R7, RZ, RZ, R11 ;  /* 0x000000ffff077224 */ /* 0x000fe400078e000b */
[----:B------:R-:W-:Y:S01]  /*0a80*/  VIADD R0, R0, 0x10 ;  /* 0x0000001000007836 */ /* 0x000fe20000000000 */
[----:B------:R-:W-:Y:S02]  /*0a90*/  IADD3 R8, P2, PT, R6, 0x40, RZ ;  /* 0x0000004006087810 */ /* 0x000fe40007f5e0ff */
[----:B------:R0:W-:Y:S02]  /*0aa0*/  STG.E desc[UR4][R6.64+-0x1c], R3 ;  /* 0xffffe40306007986 */ /* 0x0001e4000c101904 */
[----:B------:R-:W-:Y:S02]  /*0ab0*/  ISETP.NE.AND P1, PT, R0, RZ, PT ;  /* 0x000000ff0000720c */ /* 0x000fe40003f25270 */
[----:B------:R0:W-:Y:S01]  /*0ac0*/  STG.E desc[UR4][R6.64+-0x18], R3 ;  /* 0xffffe80306007986 */ /* 0x0001e2000c101904 */
[----:B------:R-:W-:-:S03]  /*0ad0*/  IADD3.X R11, PT, PT, RZ, R7, RZ, P2, !PT ;  /* 0x00000007ff0b7210 */ /* 0x000fc600017fe4ff */
[----:B------:R0:W-:Y:S04]  /*0ae0*/  STG.E desc[UR4][R6.64+-0x14], R3 ;  /* 0xffffec0306007986 */ /* 0x0001e8000c101904 */
        /* <DEDUP_REMOVED lines=12> */
[----:B------:R0:W-:Y:S01]  /*0bb0*/  STG.E desc[UR4][R6.64+0x20], R3 ;  /* 0x0000200306007986 */ /* 0x0001e2000c101904 */
[----:B------:R-:W-:Y:S05]  /*0bc0*/  @P1 BRA `(.L_x_33) ;  /* 0xfffffffc00a41947 */ /* 0x000fea000383ffff */
.L_x_32:
[----:B------:R-:W-:Y:S05]  /*0bd0*/  @!P0 BRA `(.L_x_34) ;  /* 0x00000008002c8947 */ /* 0x000fea0003800000 */
[----:B------:R-:W-:Y:S02]  /*0be0*/  ISETP.GE.U32.AND P0, PT, R10, 0x8, PT ;  /* 0x000000080a00780c */ /* 0x000fe40003f06070 */
[----:B------:R-:W-:-:S04]  /*0bf0*/  LOP3.LUT R0, R2, 0x7, RZ, 0xc0, !PT ;  /* 0x0000000702007812 */ /* 0x000fc800078ec0ff */
[----:B------:R-:W-:-:S07]  /*0c00*/  ISETP.NE.AND P1, PT, R0, RZ, PT ;  /* 0x000000ff0000720c */ /* 0x000fce0003f25270 */
[----:B------:R-:W-:Y:S06]  /*0c10*/  @!P0 BRA `(.L_x_35) ;  /* 0x0000000000288947 */ /* 0x000fec0003800000 */
[----:B0-----:R-:W-:-:S04]  /*0c20*/  IMAD.WIDE.U32 R6, R9, 0x4, R4 ;  /* 0x0000000409067825 */ /* 0x001fc800078e0004 */
[----:B------:R-:W-:Y:S01]  /*0c30*/  VIADD R9, R9, 0x8 ;  /* 0x0000000809097836 */ /* 0x000fe20000000000 */
[----:B------:R1:W-:Y:S04]  /*0c40*/  STG.E desc[UR4][R6.64+0x4], R3 ;  /* 0x0000040306007986 */ /* 0x0003e8000c101904 */
[----:B------:R1:W-:Y:S04]  /*0c50*/  STG.E desc[UR4][R6.64+0x8], R3 ;  /* 0x0000080306007986 */ /* 0x0003e8000c101904 */
[----:B------:R1:W-:Y:S04]  /*0c60*/  STG.E desc[UR4][R6.64+0xc], R3 ;  /* 0x00000c0306007986 */ /* 0x0003e8000c101904 */
[----:B------:R1:W-:Y:S04]  /*0c70*/  STG.E desc[UR4][R6.64+0x10], R3 ;  /* 0x0000100306007986 */ /* 0x0003e8000c101904 */
[----:B------:R1:W-:Y:S04]  /*0c80*/  STG.E desc[UR4][R6.64+0x14], R3 ;  /* 0x0000140306007986 */ /* 0x0003e8000c101904 */
[----:B------:R1:W-:Y:S04]  /*0c90*/  STG.E desc[UR4][R6.64+0x18], R3 ;  /* 0x0000180306007986 */ /* 0x0003e8000c101904 */
[----:B------:R1:W-:Y:S04]  /*0ca0*/  STG.E desc[UR4][R6.64+0x1c], R3 ;  /* 0x00001c0306007986 */ /* 0x0003e8000c101904 */
[----:B------:R1:W-:Y:S02]  /*0cb0*/  STG.E desc[UR4][R6.64+0x20], R3 ;  /* 0x0000200306007986 */ /* 0x0003e4000c101904 */
.L_x_35:
[----:B------:R-:W-:Y:S05]  /*0cc0*/  @!P1 BRA `(.L_x_34) ;  /* 0x0000000400f09947 */ /* 0x000fea0003800000 */
[----:B------:R-:W-:Y:S02]  /*0cd0*/  ISETP.GE.U32.AND P0, PT, R0, 0x4, PT ;  /* 0x000000040000780c */ /* 0x000fe40003f06070 */
[----:B------:R-:W-:-:S04]  /*0ce0*/  LOP3.LUT R0, R2, 0x3, RZ, 0xc0, !PT ;  /* 0x0000000302007812 */ /* 0x000fc800078ec0ff */
[----:B------:R-:W-:-:S07]  /*0cf0*/  ISETP.NE.AND P1, PT, R0, RZ, PT ;  /* 0x000000ff0000720c */ /* 0x000fce0003f25270 */
[----:B01----:R-:W-:-:S04]  /*0d00*/  @P0 IMAD.WIDE.U32 R6, R9, 0x4, R4 ;  /* 0x0000000409060825 */ /* 0x003fc800078e0004 */
[----:B------:R-:W-:Y:S01]  /*0d10*/  @P0 VIADD R9, R9, 0x4 ;  /* 0x0000000409090836 */ /* 0x000fe20000000000 */
[----:B------:R2:W-:Y:S04]  /*0d20*/  @P0 STG.E desc[UR4][R6.64+0x4], R3 ;  /* 0x0000040306000986 */ /* 0x0005e8000c101904 */
[----:B------:R2:W-:Y:S04]  /*0d30*/  @P0 STG.E desc[UR4][R6.64+0x8], R3 ;  /* 0x0000080306000986 */ /* 0x0005e8000c101904 */
[----:B------:R2:W-:Y:S04]  /*0d40*/  @P0 STG.E desc[UR4][R6.64+0xc], R3 ;  /* 0x00000c0306000986 */ /* 0x0005e8000c101904 */
[----:B------:R2:W-:Y:S01]  /*0d50*/  @P0 STG.E desc[UR4][R6.64+0x10], R3 ;  /* 0x0000100306000986 */ /* 0x0005e2000c101904 */
[----:B------:R-:W-:Y:S05]  /*0d60*/  @!P1 BRA `(.L_x_34) ;  /* 0x0000000400c89947 */ /* 0x000fea0003800000 */
[----:B--2---:R-:W-:-:S04]  /*0d70*/  IMAD.WIDE.U32 R6, R9, 0x4, R4 ;  /* 0x0000000409067825 */ /* 0x004fc800078e0004 */
[----:B------:R-:W-:Y:S01]  /*0d80*/  IMAD.MOV R0, RZ, RZ, -R0 ;  /* 0x000000ffff007224 */ /* 0x000fe200078e0a00 */
[----:B------:R-:W-:-:S05]  /*0d90*/  IADD3 R8, P0, PT, R6, 0x4, RZ ;  /* 0x0000000406087810 */ /* 0x000fca0007f1e0ff */
[----:B------:R-:W-:-:S08]  /*0da0*/  IMAD.X R9, RZ, RZ, R7, P0 ;  /* 0x000000ffff097224 */ /* 0x000fd000000e0607 */
.L_x_36:
[----:B------:R-:W-:Y:S01]  /*0db0*/  IMAD.MOV.U32 R6, RZ, RZ, R8 ;  /* 0x000000ffff067224 */ /* 0x000fe200078e0008 */
[----:B------:R-:W-:Y:S01]  /*0dc0*/  MOV R7, R9 ;  /* 0x0000000900077202 */ /* 0x000fe20000000f00 */
[----:B------:R-:W-:Y:S01]  /*0dd0*/  VIADD R0, R0, 0x1 ;  /* 0x0000000100007836 */ /* 0x000fe20000000000 */
[----:B------:R-:W-:-:S03]  /*0de0*/  IADD3 R8, P1, PT, R8, 0x4, RZ ;  /* 0x0000000408087810 */ /* 0x000fc60007f3e0ff */
[----:B------:R0:W-:Y:S01]  /*0df0*/  STG.E desc[UR4][R6.64], R3 ;  /* 0x0000000306007986 */ /* 0x0001e2000c101904 */
[----:B------:R-:W-:Y:S01]  /*0e00*/  ISETP.NE.AND P0, PT, R0, RZ, PT ;  /* 0x000000ff0000720c */ /* 0x000fe20003f05270 */
[----:B------:R-:W-:-:S12]  /*0e10*/  IMAD.X R9, RZ, RZ, R9, P1 ;  /* 0x000000ffff097224 */ /* 0x000fd800008e0609 */
[----:B0-----:R-:W-:Y:S05]  /*0e20*/  @P0 BRA `(.L_x_36) ;  /* 0xfffffffc00e00947 */ /* 0x001fea000383ffff */
[----:B------:R-:W-:Y:S05]  /*0e30*/  BRA `(.L_x_34) ;  /* 0x0000000400947947 */ /* 0x000fea0003800000 */
.L_x_29:
[----:B------:R-:W-:Y:S05]  /*0e40*/  @!P0 EXIT ;  /* 0x000000000000894d */ /* 0x000fea0003800000 */
[C---:B------:R-:W-:Y:S01]  /*0e50*/  ISETP.GE.U32.AND P0, PT, R2.reuse, 0x4, PT ;  /* 0x000000040200780c */ /* 0x040fe20003f06070 */
[----:B------:R-:W-:Y:S01]  /*0e60*/  IMAD.MOV.U32 R9, RZ, RZ, RZ ;  /* 0x000000ffff097224 */ /* 0x000fe200078e00ff */
[----:B------:R-:W-:-:S11]  /*0e70*/  LOP3.LUT R8, R2, 0x3, RZ, 0xc0, !PT ;  /* 0x0000000302087812 */ /* 0x000fd600078ec0ff */
[----:B------:R-:W-:Y:S05]  /*0e80*/  @!P0 BRA `(.L_x_37) ;  /* 0x0000000400108947 */ /* 0x000fea0003800000 */
[----:B------:R-:W-:Y:S02]  /*0e90*/  IADD3 R0, P0, PT, R4, 0x8, RZ ;  /* 0x0000000804007810 */ /* 0x000fe40007f1e0ff */
[----:B------:R-:W-:-:S03]  /*0ea0*/  LOP3.LUT R9, R2, 0xfffffffc, RZ, 0xc0, !PT ;  /* 0xfffffffc02097812 */ /* 0x000fc600078ec0ff */
[----:B------:R-:W-:Y:S02]  /*0eb0*/  IMAD.X R11, RZ, RZ, R5, P0 ;  /* 0x000000ffff0b7224 */ /* 0x000fe400000e0605 */
[----:B------:R-:W-:-:S07]  /*0ec0*/  IMAD.MOV R10, RZ, RZ, -R9 ;  /* 0x000000ffff0a7224 */ /* 0x000fce00078e0a09 */
.L_x_42:
[----:B------:R-:W-:Y:S01]  /*0ed0*/  MOV R6, R0 ;  /* 0x0000000000067202 */ /* 0x000fe20000000f00 */
[----:B------:R-:W-:-:S05]  /*0ee0*/  IMAD.MOV.U32 R7, RZ, RZ, R11 ;  /* 0x000000ffff077224 */ /* 0x000fca00078e000b */
[----:B------:R-:W2:Y:S01]  /*0ef0*/  LDG.E R0, desc[UR4][R6.64+-0x4] ;  /* 0xfffffc0406007981 */ /* 0x000ea2000c1e1900 */
[----:B------:R-:W0:Y:S02]  /*0f00*/  MUFU.RCP R12, R3 ;  /* 0x00000003000c7308 */ /* 0x000e240000001000 */
[----:B0-----:R-:W-:-:S04]  /*0f10*/  FFMA R11, R12, -R3, 1 ;  /* 0x3f8000000c0b7423 */ /* 0x001fc80000000803 */
[----:B------:R-:W-:Y:S01]  /*0f20*/  FFMA R11, R12, R11, R12 ;  /* 0x0000000b0c0b7223 */ /* 0x000fe2000000000c */
[----:B--2---:R-:W-:-:S04]  /*0f30*/  FMNMX R0, RZ, R0, !PT ;  /* 0x00000000ff007209 */ /* 0x004fc80007800000 */
[----:B------:R-:W0:Y:S01]  /*0f40*/  FCHK P0, R0, R3 ;  /* 0x0000000300007302 */ /* 0x000e220000000000 */
[----:B------:R-:W-:-:S04]  /*0f50*/  FFMA R12, R0, R11, RZ ;  /* 0x0000000b000c7223 */ /* 0x000fc800000000ff */
[----:B------:R-:W-:-:S04]  /*0f60*/  FFMA R13, R12, -R3, R0 ;  /* 0x800000030c0d7223 */ /* 0x000fc80000000000 */
[----:B------:R-:W-:Y:S01]  /*0f70*/  FFMA R11, R11, R13, R12 ;  /* 0x0000000d0b0b7223 */ /* 0x000fe2000000000c */
[----:B0-----:R-:W-:Y:S06]  /*0f80*/  @!P0 BRA `(.L_x_38) ;  /* 0x0000000000088947 */ /* 0x001fec0003800000 */
[----:B------:R-:W-:-:S07]  /*0f90*/  MOV R12, 0xfb0 ;  /* 0x00000fb0000c7802 */ /* 0x000fce0000000f00 */
[----:B------:R-:W-:Y:S05]  /*0fa0*/  CALL.REL.NOINC `($__internal_2_$__cuda_sm3x_div_rn_noftz_f32_slowpath) ;  /* 0x00000010005c7944 */ /* 0x000fea0003c00000 */
.L_x_38:
[----:B------:R-:W2:Y:S01]  /*0fb0*/  LDG.E R0, desc[UR4][R6.64] ;  /* 0x0000000406007981 */ /* 0x000ea2000c1e1900 */
[----:B------:R-:W0:Y:S03]  /*0fc0*/  MUFU.RCP R12, R3 ;  /* 0x00000003000c7308 */ /* 0x000e260000001000 */
[----:B------:R1:W-:Y:S01]  /*0fd0*/  STG.E desc[UR4][R6.64+-0x4], R11 ;  /* 0xfffffc0b06007986 */ /* 0x0003e2000c101904 */
[----:B0-----:R-:W-:Y:S01]  /*0fe0*/  FFMA R13, R12, -R3, 1 ;  /* 0x3f8000000c0d7423 */ /* 0x001fe20000000803 */
[----:B--2---:R-:W-:-:S03]  /*0ff0*/  FMNMX R15, RZ, R0, !PT ;  /* 0x00000000ff0f7209 */ /* 0x004fc60007800000 */
[----:B------:R-:W-:Y:S01]  /*1000*/  FFMA R0, R12, R13, R12 ;  /* 0x0000000d0c007223 */ /* 0x000fe2000000000c */
[----:B------:R-:W0:Y:S03]  /*1010*/  FCHK P0, R15, R3 ;  /* 0x000000030f007302 */ /* 0x000e260000000000 */
[----:B------:R-:W-:-:S04]  /*1020*/  FFMA R12, R0, R15, RZ ;  /* 0x0000000f000c7223 */ /* 0x000fc800000000ff */
[----:B------:R-:W-:-:S04]  /*1030*/  FFMA R13, R12, -R3, R15 ;  /* 0x800000030c0d7223 */ /* 0x000fc8000000000f */
[----:B------:R-:W-:Y:S01]  /*1040*/  FFMA R13, R0, R13, R12 ;  /* 0x0000000d000d7223 */ /* 0x000fe2000000000c */
[----:B01----:R-:W-:Y:S06]  /*1050*/  @!P0 BRA `(.L_x_39) ;  /* 0x0000000000108947 */ /* 0x003fec0003800000 */
[----:B------:R-:W-:Y:S01]  /*1060*/  IMAD.MOV.U32 R0, RZ, RZ, R15 ;  /* 0x000000ffff007224 */ /* 0x000fe200078e000f */
[----:B------:R-:W-:-:S07]  /*1070*/  MOV R12, 0x1090 ;  /* 0x00001090000c7802 */ /* 0x000fce0000000f00 */
[----:B------:R-:W-:Y:S05]  /*1080*/  CALL.REL.NOINC `($__internal_2_$__cuda_sm3x_div_rn_noftz_f32_slowpath) ;  /* 0x0000001000247944 */ /* 0x000fea0003c00000 */
[----:B------:R-:W-:-:S07]  /*1090*/  IMAD.MOV.U32 R13, RZ, RZ, R11 ;  /* 0x000000ffff0d7224 */ /* 0x000fce00078e000b */
.L_x_39:
        /* <DEDUP_REMOVED lines=14> */
.L_x_40:
        /* <DEDUP_REMOVED lines=14> */
[----:B------:R-:W-:-:S07]  /*1260*/  MOV R13, R11 ;  /* 0x0000000b000d7202 */ /* 0x000fce0000000f00 */
.L_x_41:
[----:B------:R0:W-:Y:S01]  /*1270*/  STG.E desc[UR4][R6.64+0x8], R13 ;  /* 0x0000080d06007986 */ /* 0x0001e2000c101904 */
[----:B------:R-:W-:Y:S01]  /*1280*/  VIADD R10, R10, 0x4 ;  /* 0x000000040a0a7836 */ /* 0x000fe20000000000 */
[----:B------:R-:W-:-:S04]  /*1290*/  IADD3 R0, P1, PT, R6, 0x10, RZ ;  /* 0x0000001006007810 */ /* 0x000fc80007f3e0ff */
[----:B------:R-:W-:Y:S01]  /*12a0*/  ISETP.NE.AND P0, PT, R10, RZ, PT ;  /* 0x000000ff0a00720c */ /* 0x000fe20003f05270 */
[----:B------:R-:W-:-:S12]  /*12b0*/  IMAD.X R11, RZ, RZ, R7, P1 ;  /* 0x000000ffff0b7224 */ /* 0x000fd800008e0607 */
[----:B0-----:R-:W-:Y:S05]  /*12c0*/  @P0 BRA `(.L_x_42) ;  /* 0xfffffffc00000947 */ /* 0x001fea000383ffff */
.L_x_37:
[----:B------:R-:W-:-:S13]  /*12d0*/  ISETP.NE.AND P0, PT, R8, RZ, PT ;  /* 0x000000ff0800720c */ /* 0x000fda0003f05270 */
[----:B------:R-:W-:Y:S05]  /*12e0*/  @!P0 BRA `(.L_x_34) ;  /* 0x0000000000688947 */ /* 0x000fea0003800000 */
[----:B------:R-:W-:-:S04]  /*12f0*/  IMAD.WIDE.U32 R6, R9, 0x4, R4 ;  /* 0x0000000409067825 */ /* 0x000fc800078e0004 */
[----:B------:R-:W-:Y:S01]  /*1300*/  IMAD.MOV R8, RZ, RZ, -R8 ;  /* 0x000000ffff087224 */ /* 0x000fe200078e0a08 */
[----:B------:R-:W-:-:S05]  /*1310*/  IADD3 R0, P0, PT, R6, 0x4, RZ ;  /* 0x0000000406007810 */ /* 0x000fca0007f1e0ff */
[----:B------:R-:W-:-:S08]  /*1320*/  IMAD.X R11, RZ, RZ, R7, P0 ;  /* 0x000000ffff0b7224 */ /* 0x000fd000000e0607 */
.L_x_44:
[----:B------:R-:W-:Y:S01]  /*1330*/  IMAD.MOV.U32 R6, RZ, RZ, R0 ;  /* 0x000000ffff067224 */ /* 0x000fe200078e0000 */
[----:B------:R-:W-:-:S05]  /*1340*/  MOV R7, R11 ;  /* 0x0000000b00077202 */ /* 0x000fca0000000f00 */
[----:B------:R-:W2:Y:S01]  /*1350*/  LDG.E R0, desc[UR4][R6.64] ;  /* 0x0000000406007981 */ /* 0x000ea2000c1e1900 */
[----:B------:R-:W0:Y:S02]  /*1360*/  MUFU.RCP R10, R3 ;  /* 0x00000003000a7308 */ /* 0x000e240000001000 */
[----:B0-----:R-:W-:Y:S01]  /*1370*/  FFMA R9, R10, -R3, 1 ;  /* 0x3f8000000a097423 */ /* 0x001fe20000000803 */
[----:B--2---:R-:W-:-:S03]  /*1380*/  FMNMX R12, RZ, R0, !PT ;  /* 0x00000000ff0c7209 */ /* 0x004fc60007800000 */
[----:B------:R-:W-:Y:S02]  /*1390*/  FFMA R0, R10, R9, R10 ;  /* 0x000000090a007223 */ /* 0x000fe4000000000a */
[----:B------:R-:W0:Y:S02]  /*13a0*/  FCHK P0, R12, R3 ;  /* 0x000000030c007302 */ /* 0x000e240000000000 */
[----:B------:R-:W-:-:S04]  /*13b0*/  FFMA R9, R0, R12, RZ ;  /* 0x0000000c00097223 */ /* 0x000fc800000000ff */
[----:B------:R-:W-:-:S04]  /*13c0*/  FFMA R10, R9, -R3, R12 ;  /* 0x80000003090a7223 */ /* 0x000fc8000000000c */
[----:B------:R-:W-:Y:S01]  /*13d0*/  FFMA R9, R0, R10, R9 ;  /* 0x0000000a00097223 */ /* 0x000fe20000000009 */
[----:B0-----:R-:W-:Y:S06]  /*13e0*/  @!P0 BRA `(.L_x_43) ;  /* 0x0000000000108947 */ /* 0x001fec0003800000 */
[----:B------:R-:W-:Y:S01]  /*13f0*/  IMAD.MOV.U32 R0, RZ, RZ, R12 ;  /* 0x000000ffff007224 */ /* 0x000fe200078e000c */
[----:B------:R-:W-:-:S07]  /*1400*/  MOV R12, 0x1420 ;  /* 0x00001420000c7802 */ /* 0x000fce0000000f00 */
[----:B------:R-:W-:Y:S05]  /*1410*/  CALL.REL.NOINC `($__internal_2_$__cuda_sm3x_div_rn_noftz_f32_slowpath) ;  /* 0x0000000c00407944 */ /* 0x000fea0003c00000 */
[----:B------:R-:W-:-:S07]  /*1420*/  IMAD.MOV.U32 R9, RZ, RZ, R11 ;  /* 0x000000ffff097224 */ /* 0x000fce00078e000b */
.L_x_43:
[----:B------:R0:W-:Y:S01]  /*1430*/  STG.E desc[UR4][R6.64], R9 ;  /* 0x0000000906007986 */ /* 0x0001e2000c101904 */
[----:B------:R-:W-:Y:S01]  /*1440*/  VIADD R8, R8, 0x1 ;  /* 0x0000000108087836 */ /* 0x000fe20000000000 */
[----:B------:R-:W-:-:S04]  /*1450*/  IADD3 R0, P1, PT, R6, 0x4, RZ ;  /* 0x0000000406007810 */ /* 0x000fc80007f3e0ff */
[----:B------:R-:W-:Y:S01]  /*1460*/  ISETP.NE.AND P0, PT, R8, RZ, PT ;  /* 0x000000ff0800720c */ /* 0x000fe20003f05270 */
[----:B------:R-:W-:-:S12]  /*1470*/  IMAD.X R11, RZ, RZ, R7, P1 ;  /* 0x000000ffff0b7224 */ /* 0x000fd800008e0607 */
[----:B0-----:R-:W-:Y:S05]  /*1480*/  @P0 BRA `(.L_x_44) ;  /* 0xfffffffc00a80947 */ /* 0x001fea000383ffff */
.L_x_34:
[----:B------:R-:W-:-:S13]  /*1490*/  ISETP.NE.AND P0, PT, R2, RZ, PT ;  /* 0x000000ff0200720c */ /* 0x000fda0003f05270 */
[----:B------:R-:W-:Y:S05]  /*14a0*/  @!P0 EXIT ;  /* 0x000000000000894d */ /* 0x000fea0003800000 */
[----:B------:R-:W0:Y:S02]  /*14b0*/  LDC R9, c[0x0][0x38c] ;  /* 0x0000e300ff097b82 */ /* 0x000e240000000800 */
[----:B012---:R-:W0:Y:S01]  /*14c0*/  MUFU.RCP R3, R9 ;  /* 0x0000000900037308 */ /* 0x007e220000001000 */
[----:B------:R-:W-:-:S07]  /*14d0*/  FADD R0, R9, -1 ;  /* 0xbf80000009007421 */ /* 0x000fce0000000000 */
[----:B------:R-:W1:Y:S01]  /*14e0*/  FCHK P0, R0, R9 ;  /* 0x0000000900007302 */ /* 0x000e620000000000 */
[----:B0-----:R-:W-:-:S04]  /*14f0*/  FFMA R6, R3, -R9, 1 ;  /* 0x3f80000003067423 */ /* 0x001fc80000000809 */
[----:B------:R-:W-:-:S04]  /*1500*/  FFMA R3, R3, R6, R3 ;  /* 0x0000000603037223 */ /* 0x000fc80000000003 */
[----:B------:R-:W-:-:S04]  /*1510*/  FFMA R6, R0, R3, RZ ;  /* 0x0000000300067223 */ /* 0x000fc800000000ff */
[----:B------:R-:W-:-:S04]  /*1520*/  FFMA R7, R6, -R9, R0 ;  /* 0x8000000906077223 */ /* 0x000fc80000000000 */
[----:B------:R-:W-:Y:S01]  /*1530*/  FFMA R3, R3, R7, R6 ;  /* 0x0000000703037223 */ /* 0x000fe20000000006 */
[----:B-1----:R-:W-:Y:S06]  /*1540*/  @!P0 BRA `(.L_x_45) ;  /* 0x0000000000108947 */ /* 0x002fec0003800000 */
[----:B------:R-:W0:Y:S01]  /*1550*/  LDC R3, c[0x0][0x38c] ;  /* 0x0000e300ff037b82 */ /* 0x000e220000000800 */
[----:B------:R-:W-:-:S07]  /*1560*/  MOV R12, 0x1580 ;  /* 0x00001580000c7802 */ /* 0x000fce0000000f00 */
[----:B0-----:R-:W-:Y:S05]  /*1570*/  CALL.REL.NOINC `($__internal_2_$__cuda_sm3x_div_rn_noftz_f32_slowpath) ;  /* 0x0000000800e87944 */ /* 0x001fea0003c00000 */
[----:B------:R-:W-:-:S07]  /*1580*/  MOV R3, R11 ;  /* 0x0000000b00037202 */ /* 0x000fce0000000f00 */
.L_x_45:
[----:B------:R-:W0:Y:S02]  /*1590*/  LDCU UR6, c[0x0][0x38c] ;  /* 0x00007180ff0677ac */ /* 0x000e240008000800 */
[----:B0-----:R-:W0:Y:S08]  /*15a0*/  F2F.F64.F32 R8, UR6 ;  /* 0x0000000600087d10 */ /* 0x001e300008201800 */
[----:B0-----:R-:W0:Y:S01]  /*15b0*/  MUFU.RCP64H R7, R9 ;  /* 0x0000000900077308 */ /* 0x001e220000001800 */
[----:B------:R-:W-:-:S05]  /*15c0*/  VIADD R6, R9, 0x300402 ;  /* 0x0030040209067836 */ /* 0x000fca0000000000 */
[----:B------:R-:W-:Y:S01]  /*15d0*/  FSETP.GEU.AND P0, PT, |R6|, 5.8789094863358348022e-39, PT ;  /* 0x004004020600780b */ /* 0x000fe20003f0e200 */
[----:B0-----:R-:W-:-:S08]  /*15e0*/  DFMA R10, -R8, R6, 1 ;  /* 0x3ff00000080a742b */ /* 0x001fd00000000106 */
[----:B------:R-:W-:-:S08]  /*15f0*/  DFMA R10, R10, R10, R10 ;  /* 0x0000000a0a0a722b */ /* 0x000fd0000000000a */
[----:B------:R-:W-:-:S08]  /*1600*/  DFMA R10, R6, R10, R6 ;  /* 0x0000000a060a722b */ /* 0x000fd00000000006 */
[----:B------:R-:W-:-:S08]  /*1610*/  DFMA R12, -R8, R10, 1 ;  /* 0x3ff00000080c742b */ /* 0x000fd0000000010a */
[----:B------:R-:W-:Y:S01]  /*1620*/  DFMA R6, R10, R12, R10 ;  /* 0x0000000c0a06722b */ /* 0x000fe2000000000a */
[----:B------:R-:W-:Y:S10]  /*1630*/  @P0 BRA `(.L_x_46) ;  /* 0x0000000000180947 */ /* 0x000ff40003800000 */
[----:B------:R-:W-:-:S05]  /*1640*/  LOP3.LUT R0, R9, 0x7fffffff, RZ, 0xc0, !PT ;  /* 0x7fffffff09007812 */ /* 0x000fca00078ec0ff */
[----:B------:R-:W-:Y:S01]  /*1650*/  VIADD R10, R0, 0xfff00000 ;  /* 0xfff00000000a7836 */ /* 0x000fe20000000000 */
[----:B------:R-:W-:-:S07]  /*1660*/  MOV R0, 0x1680 ;  /* 0x0000168000007802 */ /* 0x000fce0000000f00 */
[----:B------:R-:W-:Y:S05]  /*1670*/  CALL.REL.NOINC `($__internal_0_$__cuda_sm20_dblrcp_rn_slowpath_v3) ;  /* 0x00000004003c7944 */ /* 0x000fea0003c00000 */
[----:B------:R-:W-:Y:S02]  /*1680*/  IMAD.MOV.U32 R6, RZ, RZ, R8 ;  /* 0x000000ffff067224 */ /* 0x000fe400078e0008 */
[----:B------:R-:W-:-:S07]  /*1690*/  IMAD.MOV.U32 R7, RZ, RZ, R9 ;  /* 0x000000ffff077224 */ /* 0x000fce00078e0009 */
.L_x_46:
[C---:B------:R-:W-:Y:S02]  /*16a0*/  ISETP.GE.U32.AND P1, PT, R2.reuse, 0x4, PT ;  /* 0x000000040200780c */ /* 0x040fe40003f26070 */
[----:B------:R-:W-:Y:S02]  /*16b0*/  LOP3.LUT R0, R2, 0x3, RZ, 0xc0, !PT ;  /* 0x0000000302007812 */ /* 0x000fe400078ec0ff */
[----:B------:R-:W-:Y:S02]  /*16c0*/  MOV R11, RZ ;  /* 0x000000ff000b7202 */ /* 0x000fe40000000f00 */
[----:B------:R-:W-:-:S07]  /*16d0*/  ISETP.NE.AND P0, PT, R0, RZ, PT ;  /* 0x000000ff0000720c */ /* 0x000fce0003f05270 */
[----:B------:R-:W-:Y:S06]  /*16e0*/  @!P1 BRA `(.L_x_47) ;  /* 0x0000000000c89947 */ /* 0x000fec0003800000 */
[----:B------:R-:W-:Y:S01]  /*16f0*/  IADD3 R8, P1, PT, R4, 0x8, RZ ;  /* 0x0000000804087810 */ /* 0x000fe20007f3e0ff */
[C---:B------:R-:W-:Y:S01]  /*1700*/  VIADD R13, R2.reuse, 0x4 ;  /* 0x00000004020d7836 */ /* 0x040fe20000000000 */
[----:B------:R-:W-:-:S03]  /*1710*/  LOP3.LUT R11, R2, 0xfffffffc, RZ, 0xc0, !PT ;  /* 0xfffffffc020b7812 */ /* 0x000fc600078ec0ff */
[----:B------:R-:W-:Y:S02]  /*1720*/  IMAD.X R9, RZ, RZ, R5, P1 ;  /* 0x000000ffff097224 */ /* 0x000fe400008e0605 */
[----:B------:R-:W-:-:S07]  /*1730*/  IMAD.MOV R10, RZ, RZ, -R11 ;  /* 0x000000ffff0a7224 */ /* 0x000fce00078e0a0b */
.L_x_48:
[----:B0-----:R-:W-:Y:S01]  /*1740*/  VIADD R19, R13, 0xfffffffd ;  /* 0xfffffffd0d137836 */ /* 0x001fe20000000000 */
[----:B------:R-:W2:Y:S03]  /*1750*/  LDG.E R20, desc[UR4][R8.64+-0x4] ;  /* 0xfffffc0408147981 */ /* 0x000ea6000c1e1900 */
[----:B------:R-:W-:-:S05]  /*1760*/  IMAD.WIDE.U32 R18, R19, 0x4, R4 ;  /* 0x0000000413127825 */ /* 0x000fca00078e0004 */
[----:B------:R-:W3:Y:S01]  /*1770*/  LDG.E R12, desc[UR4][R18.64] ;  /* 0x00000004120c7981 */ /* 0x000ee2000c1e1900 */
[----:B--2---:R-:W-:Y:S01]  /*1780*/  F2F.F64.F32 R16, R20 ;  /* 0x0000001400107310 */ /* 0x004fe20000201800 */
[----:B---3--:R-:W-:-:S07]  /*1790*/  FMUL R12, R12, R3 ;  /* 0x000000030c0c7220 */ /* 0x008fce0000400000 */
[----:B------:R-:W0:Y:S02]  /*17a0*/  F2F.F64.F32 R14, R12 ;  /* 0x0000000c000e7310 */ /* 0x000e240000201800 */
[----:B0-----:R-:W-:-:S06]  /*17b0*/  DFMA R16, R16, R6, R14 ;  /* 0x000000061010722b */ /* 0x001fcc000000000e */
[----:B------:R-:W0:Y:S01]  /*17c0*/  F2F.F32.F64 R25, R16 ;  /* 0x0000001000197310 */ /* 0x000e220000301000 */
[----:B------:R-:W-:-:S05]  /*17d0*/  IADD3 R15, PT, PT, R13, -0x2, RZ ;  /* 0xfffffffe0d0f7810 */ /* 0x000fca0007ffe0ff */
[----:B------:R-:W-:Y:S01]  /*17e0*/  IMAD.WIDE.U32 R14, R15, 0x4, R4 ;  /* 0x000000040f0e7825 */ /* 0x000fe200078e0004 */
[----:B0-----:R0:W-:Y:S04]  /*17f0*/  STG.E desc[UR4][R18.64], R25 ;  /* 0x0000001912007986 */ /* 0x0011e8000c101904 */
[----:B------:R-:W2:Y:S04]  /*1800*/  LDG.E R24, desc[UR4][R14.64] ;  /* 0x000000040e187981 */ /* 0x000ea8000c1e1900 */
[----:B------:R-:W3:Y:S01]  /*1810*/  LDG.E R26, desc[UR4][R8.64] ;  /* 0x00000004081a7981 */ /* 0x000ee2000c1e1900 */
[----:B------:R-:W-:-:S04]  /*1820*/  VIADD R17, R13, 0xffffffff ;  /* 0xffffffff0d117836 */ /* 0x000fc80000000000 */
[----:B------:R-:W-:-:S04]  /*1830*/  IMAD.WIDE.U32 R16, R17, 0x4, R4 ;  /* 0x0000000411107825 */ /* 0x000fc800078e0004 */
[----:B--2---:R-:W-:Y:S01]  /*1840*/  FMUL R24, R24, R3 ;  /* 0x0000000318187220 */ /* 0x004fe20000400000 */
[----:B---3--:R-:W-:Y:S08]  /*1850*/  F2F.F64.F32 R22, R26 ;  /* 0x0000001a00167310 */ /* 0x008ff00000201800 */
[----:B------:R-:W1:Y:S02]  /*1860*/  F2F.F64.F32 R20, R24 ;  /* 0x0000001800147310 */ /* 0x000e640000201800 */
[----:B-1----:R-:W-:-:S10]  /*1870*/  DFMA R20, R22, R6, R20 ;  /* 0x000000061614722b */ /* 0x002fd40000000014 */
[----:B------:R-:W1:Y:S02]  /*1880*/  F2F.F32.F64 R21, R20 ;  /* 0x0000001400157310 */ /* 0x000e640000301000 */
[----:B-1----:R1:W-:Y:S04]  /*1890*/  STG.E desc[UR4][R14.64], R21 ;  /* 0x000000150e007986 */ /* 0x0023e8000c101904 */
[----:B------:R-:W2:Y:S04]  /*18a0*/  LDG.E R12, desc[UR4][R16.64] ;  /* 0x00000004100c7981 */ /* 0x000ea8000c1e1900 */
[----:B0-----:R-:W3:Y:S01]  /*18b0*/  LDG.E R25, desc[UR4][R8.64+0x4] ;  /* 0x0000040408197981 */ /* 0x001ee2000c1e1900 */
[----:B--2---:R-:W-:Y:S01]  /*18c0*/  FMUL R12, R12, R3 ;  /* 0x000000030c0c7220 */ /* 0x004fe20000400000 */
[----:B---3--:R-:W-:Y:S08]  /*18d0*/  F2F.F64.F32 R22, R25 ;  /* 0x0000001900167310 */ /* 0x008ff00000201800 */
[----:B------:R-:W0:Y:S02]  /*18e0*/  F2F.F64.F32 R18, R12 ;  /* 0x0000000c00127310 */ /* 0x000e240000201800 */
[----:B0-----:R-:W-:-:S10]  /*18f0*/  DFMA R22, R22, R6, R18 ;  /* 0x000000061616722b */ /* 0x001fd40000000012 */
[----:B------:R-:W0:Y:S01]  /*1900*/  F2F.F32.F64 R23, R22 ;  /* 0x0000001600177310 */ /* 0x000e220000301000 */
[----:B------:R-:W-:Y:S01]  /*1910*/  IMAD.WIDE.U32 R18, R13, 0x4, R4 ;  /* 0x000000040d127825 */ /* 0x000fe200078e0004 */
[----:B0-----:R0:W-:Y:S04]  /*1920*/  STG.E desc[UR4][R16.64], R23 ;  /* 0x0000001710007986 */ /* 0x0011e8000c101904 */
[----:B-1----:R-:W2:Y:S04]  /*1930*/  LDG.E R14, desc[UR4][R18.64] ;  /* 0x00000004120e7981 */ /* 0x002ea8000c1e1900 */
[----:B------:R1:W3:Y:S01]  /*1940*/  LDG.E R20, desc[UR4][R8.64+0x8] ;  /* 0x0000080408147981 */ /* 0x0002e2000c1e1900 */
[----:B------:R-:W-:-:S05]  /*1950*/  VIADD R10, R10, 0x4 ;  /* 0x000000040a0a7836 */ /* 0x000fca0000000000 */
[----:B------:R-:W-:Y:S02]  /*1960*/  ISETP.NE.AND P1, PT, R10, RZ, PT ;  /* 0x000000ff0a00720c */ /* 0x000fe40003f25270 */
[----:B-1----:R-:W-:Y:S01]  /*1970*/  IADD3 R8, P2, PT, R8, 0x10, RZ ;  /* 0x0000001008087810 */ /* 0x002fe20007f5e0ff */
[----:B------:R-:W-:-:S04]  /*1980*/  VIADD R13, R13, 0x4 ;  /* 0x000000040d0d7836 */ /* 0x000fc80000000000 */
[----:B------:R-:W-:Y:S02]  /*1990*/  IMAD.X R9, RZ, RZ, R9, P2 ;  /* 0x000000ffff097224 */ /* 0x000fe400010e0609 */
[----:B--2---:R-:W-:Y:S01]  /*19a0*/  FMUL R24, R14, R3 ;  /* 0x000000030e187220 */ /* 0x004fe20000400000 */
[----:B---3--:R-:W-:Y:S08]  /*19b0*/  F2F.F64.F32 R20, R20 ;  /* 0x0000001400147310 */ /* 0x008ff00000201800 */
[----:B------:R-:W1:Y:S02]  /*19c0*/  F2F.F64.F32 R14, R24 ;  /* 0x00000018000e7310 */ /* 0x000e640000201800 */
[----:B-1----:R-:W-:-:S10]  /*19d0*/  DFMA R14, R20, R6, R14 ;  /* 0x00000006140e722b */ /* 0x002fd4000000000e */
[----:B------:R-:W1:Y:S02]  /*19e0*/  F2F.F32.F64 R15, R14 ;  /* 0x0000000e000f7310 */ /* 0x000e640000301000 */
[----:B-1----:R0:W-:Y:S01]  /*19f0*/  STG.E desc[UR4][R18.64], R15 ;  /* 0x0000000f12007986 */ /* 0x0021e2000c101904 */
[----:B------:R-:W-:Y:S05]  /*1a00*/  @P1 BRA `(.L_x_48) ;  /* 0xfffffffc004c1947 */ /* 0x000fea000383ffff */
.L_x_47:
[----:B------:R-:W-:Y:S05]  /*1a10*/  @!P0 EXIT ;  /* 0x000000000000894d */ /* 0x000fea0003800000 */
[----:B------:R-:W-:Y:S01]  /*1a20*/  IMAD.WIDE.U32 R8, R11, 0x4, R4 ;  /* 0x000000040b087825 */ /* 0x000fe200078e0004 */
[----:B0-----:R-:W-:-:S03]  /*1a30*/  IADD3 R17, PT, PT, R2, R11, RZ ;  /* 0x0000000b02117210 */ /* 0x001fc60007ffe0ff */
[----:B------:R-:W-:Y:S01]  /*1a40*/  IMAD.MOV R0, RZ, RZ, -R0 ;  /* 0x000000ffff007224 */ /* 0x000fe200078e0a00 */
[----:B------:R-:W-:-:S05]  /*1a50*/  IADD3 R14, P0, PT, R8, 0x4, RZ ;  /* 0x00000004080e7810 */ /* 0x000fca0007f1e0ff */
[----:B------:R-:W-:-:S08]  /*1a60*/  IMAD.X R15, RZ, RZ, R9, P0 ;  /* 0x000000ffff0f7224 */ /* 0x000fd000000e0609 */
.L_x_49:
[----:B------:R-:W-:Y:S01]  /*1a70*/  VIADD R17, R17, 0x1 ;  /* 0x0000000111117836 */ /* 0x000fe20000000000 */
[----:B0-----:R0:W2:Y:S03]  /*1a80*/  LDG.E R12, desc[UR4][R14.64] ;  /* 0x000000040e0c7981 */ /* 0x0010a6000c1e1900 */
[----:B------:R-:W-:-:S05]  /*1a90*/  IMAD.WIDE.U32 R8, R17, 0x4, R4 ;  /* 0x0000000411087825 */ /* 0x000fca00078e0004 */
[----:B------:R-:W3:Y:S01]  /*1aa0*/  LDG.E R2, desc[UR4][R8.64] ;  /* 0x0000000408027981 */ /* 0x000ee2000c1e1900 */
[----:B------:R-:W-:-:S05]  /*1ab0*/  VIADD R0, R0, 0x1 ;  /* 0x0000000100007836 */ /* 0x000fca0000000000 */
[----:B------:R-:W-:Y:S02]  /*1ac0*/  ISETP.NE.AND P0, PT, R0, RZ, PT ;  /* 0x000000ff0000720c */ /* 0x000fe40003f05270 */
[----:B0-----:R-:W-:-:S04]  /*1ad0*/  IADD3 R14, P1, PT, R14, 0x4, RZ ;  /* 0x000000040e0e7810 */ /* 0x001fc80007f3e0ff */
[----:B------:R-:W-:Y:S01]  /*1ae0*/  IADD3.X R15, PT, PT, RZ, R15, RZ, P1, !PT ;  /* 0x0000000fff0f7210 */ /* 0x000fe20000ffe4ff */
[----:B--2---:R-:W-:Y:S01]  /*1af0*/  F2F.F64.F32 R12, R12 ;  /* 0x0000000c000c7310 */ /* 0x004fe20000201800 */
[----:B---3--:R-:W-:-:S07]  /*1b00*/  FMUL R2, R2, R3 ;  /* 0x0000000302027220 */ /* 0x008fce0000400000 */
[----:B------:R-:W0:Y:S02]  /*1b10*/  F2F.F64.F32 R10, R2 ;  /* 0x00000002000a7310 */ /* 0x000e240000201800 */
[----:B0-----:R-:W-:-:S10]  /*1b20*/  DFMA R10, R12, R6, R10 ;  /* 0x000000060c0a722b */ /* 0x001fd4000000000a */
[----:B------:R-:W0:Y:S02]  /*1b30*/  F2F.F32.F64 R11, R10 ;  /* 0x0000000a000b7310 */ /* 0x000e240000301000 */
[----:B0-----:R0:W-:Y:S01]  /*1b40*/  STG.E desc[UR4][R8.64], R11 ;  /* 0x0000000b08007986 */ /* 0x0011e2000c101904 */
[----:B------:R-:W-:Y:S05]  /*1b50*/  @P0 BRA `(.L_x_49) ;  /* 0xfffffffc00c40947 */ /* 0x000fea000383ffff */
[----:B------:R-:W-:Y:S05]  /*1b60*/  EXIT ;  /* 0x000000000000794d */ /* 0x000fea0003800000 */
        .weak           $__internal_0_$__cuda_sm20_dblrcp_rn_slowpath_v3
        .type           $__internal_0_$__cuda_sm20_dblrcp_rn_slowpath_v3,@function
        .size           $__internal_0_$__cuda_sm20_dblrcp_rn_slowpath_v3,($__internal_1_$__cuda_sm20_rcp_rn_f32_slowpath - $__internal_0_$__cuda_sm20_dblrcp_rn_slowpath_v3)
$__internal_0_$__cuda_sm20_dblrcp_rn_slowpath_v3:
[----:B------:R-:W-:Y:S02]  /*1b70*/  IMAD.MOV.U32 R6, RZ, RZ, R8 ;  /* 0x000000ffff067224 */ /* 0x000fe400078e0008 */
[----:B------:R-:W-:-:S06]  /*1b80*/  IMAD.MOV.U32 R7, RZ, RZ, R9 ;  /* 0x000000ffff077224 */ /* 0x000fcc00078e0009 */
[----:B------:R-:W-:-:S14]  /*1b90*/  DSETP.GTU.AND P0, PT, |R6|, +INF , PT ;  /* 0x7ff000000600742a */ /* 0x000fdc0003f0c200 */
[----:B------:R-:W-:Y:S05]  /*1ba0*/  @P0 BRA `(.L_x_50) ;  /* 0x00000000007c0947 */ /* 0x000fea0003800000 */
[----:B------:R-:W-:-:S05]  /*1bb0*/  LOP3.LUT R11, R9, 0x7fffffff, RZ, 0xc0, !PT ;  /* 0x7fffffff090b7812 */ /* 0x000fca00078ec0ff */
[----:B------:R-:W-:-:S05]  /*1bc0*/  VIADD R8, R11, 0xffffffff ;  /* 0xffffffff0b087836 */ /* 0x000fca0000000000 */
[----:B------:R-:W-:-:S13]  /*1bd0*/  ISETP.GE.U32.AND P0, PT, R8, 0x7fefffff, PT ;  /* 0x7fefffff0800780c */ /* 0x000fda0003f06070 */
[----:B------:R-:W-:Y:S01]  /*1be0*/  @P0 LOP3.LUT R9, R7, 0x7ff00000, RZ, 0x3c, !PT ;  /* 0x7ff0000007090812 */ /* 0x000fe200078e3cff */
[----:B------:R-:W-:Y:S01]  /*1bf0*/  @P0 IMAD.MOV.U32 R8, RZ, RZ, RZ ;  /* 0x000000ffff080224 */ /* 0x000fe200078e00ff */
[----:B------:R-:W-:Y:S06]  /*1c00*/  @P0 BRA `(.L_x_51) ;  /* 0x00000000006c0947 */ /* 0x000fec0003800000 */
[----:B------:R-:W-:-:S13]  /*1c10*/  ISETP.GE.U32.AND P0, PT, R11, 0x1000001, PT ;  /* 0x010000010b00780c */ /* 0x000fda0003f06070 */
[----:B------:R-:W-:Y:S05]  /*1c20*/  @!P0 BRA `(.L_x_52) ;  /* 0x0000000000348947 */ /* 0x000fea0003800000 */
[----:B------:R-:W-:Y:S01]  /*1c30*/  IADD3 R9, PT, PT, R7, -0x3fe00000, RZ ;  /* 0xc020000007097810 */ /* 0x000fe20007ffe0ff */
[----:B------:R-:W-:-:S03]  /*1c40*/  IMAD.MOV.U32 R8, RZ, RZ, R6 ;  /* 0x000000ffff087224 */ /* 0x000fc600078e0006 */
[----:B------:R-:W0:Y:S03]  /*1c50*/  MUFU.RCP64H R11, R9 ;  /* 0x00000009000b7308 */ /* 0x000e260000001800 */
[----:B0-----:R-:W-:-:S08]  /*1c60*/  DFMA R12, -R8, R10, 1 ;  /* 0x3ff00000080c742b */ /* 0x001fd0000000010a */
[----:B------:R-:W-:-:S08]  /*1c70*/  DFMA R12, R12, R12, R12 ;  /* 0x0000000c0c0c722b */ /* 0x000fd0000000000c */
[----:B------:R-:W-:-:S08]  /*1c80*/  DFMA R12, R10, R12, R10 ;  /* 0x0000000c0a0c722b */ /* 0x000fd0000000000a */
[----:B------:R-:W-:-:S08]  /*1c90*/  DFMA R10, -R8, R12, 1 ;  /* 0x3ff00000080a742b */ /* 0x000fd0000000010c */
[----:B------:R-:W-:-:S08]  /*1ca0*/  DFMA R10, R12, R10, R12 ;  /* 0x0000000a0c0a722b */ /* 0x000fd0000000000c */
[----:B------:R-:W-:-:S08]  /*1cb0*/  DMUL R10, R10, 2.2250738585072013831e-308 ;  /* 0x001000000a0a7828 */ /* 0x000fd00000000000 */
[----:B------:R-:W-:-:S08]  /*1cc0*/  DFMA R6, -R6, R10, 1 ;  /* 0x3ff000000606742b */ /* 0x000fd0000000010a */
[----:B------:R-:W-:-:S08]  /*1cd0*/  DFMA R6, R6, R6, R6 ;  /* 0x000000060606722b */ /* 0x000fd00000000006 */
[----:B------:R-:W-:Y:S01]  /*1ce0*/  DFMA R8, R10, R6, R10 ;  /* 0x000000060a08722b */ /* 0x000fe2000000000a */
[----:B------:R-:W-:Y:S10]  /*1cf0*/  BRA `(.L_x_51) ;  /* 0x0000000000307947 */ /* 0x000ff40003800000 */
.L_x_52:
[----:B------:R-:W-:Y:S01]  /*1d00*/  DMUL R6, R6, 8.11296384146066816958e+31 ;  /* 0x4690000006067828 */ /* 0x000fe20000000000 */
[----:B------:R-:W-:-:S05]  /*1d10*/  IMAD.MOV.U32 R8, RZ, RZ, R10 ;  /* 0x000000ffff087224 */ /* 0x000fca00078e000a */
[----:B------:R-:W0:Y:S02]  /*1d20*/  MUFU.RCP64H R9, R7 ;  /* 0x0000000700097308 */ /* 0x000e240000001800 */
[----:B0-----:R-:W-:-:S08]  /*1d30*/  DFMA R10, -R6, R8, 1 ;  /* 0x3ff00000060a742b */ /* 0x001fd00000000108 */
[----:B------:R-:W-:-:S08]  /*1d40*/  DFMA R10, R10, R10, R10 ;  /* 0x0000000a0a0a722b */ /* 0x000fd0000000000a */
[----:B------:R-:W-:-:S08]  /*1d50*/  DFMA R10, R8, R10, R8 ;  /* 0x0000000a080a722b */ /* 0x000fd00000000008 */
[----:B------:R-:W-:-:S08]  /*1d60*/  DFMA R8, -R6, R10, 1 ;  /* 0x3ff000000608742b */ /* 0x000fd0000000010a */
[----:B------:R-:W-:-:S08]  /*1d70*/  DFMA R8, R10, R8, R10 ;  /* 0x000000080a08722b */ /* 0x000fd0000000000a */
[----:B------:R-:W-:Y:S01]  /*1d80*/  DMUL R8, R8, 8.11296384146066816958e+31 ;  /* 0x4690000008087828 */ /* 0x000fe20000000000 */
[----:B------:R-:W-:Y:S10]  /*1d90*/  BRA `(.L_x_51) ;  /* 0x0000000000087947 */ /* 0x000ff40003800000 */
.L_x_50:
[----:B------:R-:W-:Y:S01]  /*1da0*/  LOP3.LUT R9, R7, 0x80000, RZ, 0xfc, !PT ;  /* 0x0008000007097812 */ /* 0x000fe200078efcff */
[----:B------:R-:W-:-:S07]  /*1db0*/  IMAD.MOV.U32 R8, RZ, RZ, R6 ;  /* 0x000000ffff087224 */ /* 0x000fce00078e0006 */
.L_x_51:
[----:B------:R-:W-:Y:S01]  /*1dc0*/  IMAD.MOV.U32 R6, RZ, RZ, R0 ;  /* 0x000000ffff067224 */ /* 0x000fe200078e0000 */
[----:B------:R-:W-:-:S04]  /*1dd0*/  MOV R7, 0x0 ;  /* 0x0000000000077802 */ /* 0x000fc80000000f00 */
[----:B------:R-:W-:Y:S05]  /*1de0*/  RET.REL.NODEC R6 `(_Z9rm_kernelPPfjf) ;  /* 0xffffffe006847950 */ /* 0x000fea0003c3ffff */
        .weak           $__internal_1_$__cuda_sm20_rcp_rn_f32_slowpath
        .type           $__internal_1_$__cuda_sm20_rcp_rn_f32_slowpath,@function
        .size           $__internal_1_$__cuda_sm20_rcp_rn_f32_slowpath,($__internal_2_$__cuda_sm3x_div_rn_noftz_f32_slowpath - $__internal_1_$__cuda_sm20_rcp_rn_f32_slowpath)
$__internal_1_$__cuda_sm20_rcp_rn_f32_slowpath:
[----:B------:R-:W-:-:S05]  /*1df0*/  IMAD.SHL.U32 R3, R0, 0x2, RZ ;  /* 0x0000000200037824 */ /* 0x000fca00078e00ff */
[----:B------:R-:W-:-:S04]  /*1e00*/  SHF.R.U32.HI R3, RZ, 0x18, R3 ;  /* 0x00000018ff037819 */ /* 0x000fc80000011603 */
[----:B------:R-:W-:-:S13]  /*1e10*/  ISETP.NE.U32.AND P0, PT, R3, RZ, PT ;  /* 0x000000ff0300720c */ /* 0x000fda0003f05070 */
[----:B------:R-:W-:Y:S05]  /*1e20*/  @P0 BRA `(.L_x_53) ;  /* 0x00000000002c0947 */ /* 0x000fea0003800000 */
[----:B------:R-:W-:-:S05]  /*1e30*/  IMAD.SHL.U32 R3, R0, 0x2, RZ ;  /* 0x0000000200037824 */ /* 0x000fca00078e00ff */
[----:B------:R-:W-:-:S13]  /*1e40*/  ISETP.NE.AND P0, PT, R3, RZ, PT ;  /* 0x000000ff0300720c */ /* 0x000fda0003f05270 */
[----:B------:R2:W3:Y:S01]  /*1e50*/  @!P0 MUFU.RCP R3, R0 ;  /* 0x0000000000038308 */ /* 0x0004e20000001000 */
[----:B------:R-:W-:Y:S05]  /*1e60*/  @!P0 BRA `(.L_x_54) ;  /* 0x0000000000a48947 */ /* 0x000fea0003800000 */
[----:B------:R-:W-:-:S04]  /*1e70*/  FFMA R7, R0, 1.84467440737095516160e+19, RZ ;  /* 0x5f80000000077823 */ /* 0x000fc800000000ff */
[----:B--2---:R-:W3:Y:S02]  /*1e80*/  MUFU.RCP R0, R7 ;  /* 0x0000000700007308 */ /* 0x004ee40000001000 */
[----:B---3--:R-:W-:-:S04]  /*1e90*/  FFMA R3, R7, R0, -1 ;  /* 0xbf80000007037423 */ /* 0x008fc80000000000 */
[----:B------:R-:W-:-:S04]  /*1ea0*/  FADD.FTZ R3, -R3, -RZ ;  /* 0x800000ff03037221 */ /* 0x000fc80000010100 */
[----:B------:R-:W-:-:S04]  /*1eb0*/  FFMA R0, R0, R3, R0 ;  /* 0x0000000300007223 */ /* 0x000fc80000000000 */
[----:B------:R-:W-:Y:S01]  /*1ec0*/  FFMA R3, R0, 1.84467440737095516160e+19, RZ ;  /* 0x5f80000000037823 */ /* 0x000fe200000000ff */
[----:B------:R-:W-:Y:S06]  /*1ed0*/  BRA `(.L_x_54) ;  /* 0x0000000000887947 */ /* 0x000fec0003800000 */
.L_x_53:
[----:B------:R-:W-:-:S05]  /*1ee0*/  VIADD R7, R3, 0xffffff03 ;  /* 0xffffff0303077836 */ /* 0x000fca0000000000 */
[----:B------:R-:W-:-:S13]  /*1ef0*/  ISETP.GT.U32.AND P0, PT, R7, 0x1, PT ;  /* 0x000000010700780c */ /* 0x000fda0003f04070 */
[----:B------:R-:W-:Y:S05]  /*1f00*/  @P0 BRA `(.L_x_55) ;  /* 0x0000000000780947 */ /* 0x000fea0003800000 */
[----:B------:R-:W-:Y:S01]  /*1f10*/  LOP3.LUT R8, R0, 0x7fffff, RZ, 0xc0, !PT ;  /* 0x007fffff00087812 */ /* 0x000fe200078ec0ff */
[----:B------:R-:W-:Y:S02]  /*1f20*/  IMAD.MOV.U32 R12, RZ, RZ, 0x3 ;  /* 0x00000003ff0c7424 */ /* 0x000fe400078e00ff */
[----:B------:R-:W-:Y:S01]  /*1f30*/  VIADD R3, R3, 0xffffff04 ;  /* 0xffffff0403037836 */ /* 0x000fe20000000000 */
[----:B------:R-:W-:Y:S02]  /*1f40*/  LOP3.LUT R8, R8, 0x3f800000, RZ, 0xfc, !PT ;  /* 0x3f80000008087812 */ /* 0x000fe400078efcff */
[----:B------:R-:W-:Y:S02]  /*1f50*/  SHF.L.U32 R13, R12, R7, RZ ;  /* 0x000000070c0d7219 */ /* 0x000fe400000006ff */
[----:B------:R-:W0:Y:S02]  /*1f60*/  MUFU.RCP R9, R8 ;  /* 0x0000000800097308 */ /* 0x000e240000001000 */
[----:B0-----:R-:W-:-:S04]  /*1f70*/  FFMA R10, R8, R9, -1 ;  /* 0xbf800000080a7423 */ /* 0x001fc80000000009 */
[----:B------:R-:W-:-:S04]  /*1f80*/  FADD.FTZ R10, -R10, -RZ ;  /* 0x800000ff0a0a7221 */ /* 0x000fc80000010100 */
[CCC-:B------:R-:W-:Y:S01]  /*1f90*/  FFMA.RM R11, R9.reuse, R10.reuse, R9.reuse ;  /* 0x0000000a090b7223 */ /* 0x1c0fe20000004009 */
[----:B------:R-:W-:-:S04]  /*1fa0*/  FFMA.RP R10, R9, R10, R9 ;  /* 0x0000000a090a7223 */ /* 0x000fc80000008009 */
[C---:B------:R-:W-:Y:S02]  /*1fb0*/  LOP3.LUT R9, R11.reuse, 0x7fffff, RZ, 0xc0, !PT ;  /* 0x007fffff0b097812 */ /* 0x040fe400078ec0ff */
[----:B------:R-:W-:Y:S02]  /*1fc0*/  FSETP.NEU.FTZ.AND P0, PT, R11, R10, PT ;  /* 0x0000000a0b00720b */ /* 0x000fe40003f1d000 */
[----:B------:R-:W-:Y:S02]  /*1fd0*/  LOP3.LUT R10, R9, 0x800000, RZ, 0xfc, !PT ;  /* 0x00800000090a7812 */ /* 0x000fe400078efcff */
[----:B------:R-:W-:Y:S02]  /*1fe0*/  SEL R9, RZ, 0xffffffff, !P0 ;  /* 0xffffffffff097807 */ /* 0x000fe40004000000 */
[----:B------:R-:W-:Y:S02]  /*1ff0*/  LOP3.LUT R8, R13, R10, RZ, 0xc0, !PT ;  /* 0x0000000a0d087212 */ /* 0x000fe400078ec0ff */
[----:B------:R-:W-:-:S02]  /*2000*/  IADD3 R9, PT, PT, -R9, RZ, RZ ;  /* 0x000000ff09097210 */ /* 0x000fc40007ffe1ff */
[-C--:B------:R-:W-:Y:S02]  /*2010*/  SHF.R.U32.HI R8, RZ, R7.reuse, R8 ;  /* 0x00000007ff087219 */ /* 0x080fe40000011608 */
[--C-:B------:R-:W-:Y:S02]  /*2020*/  LOP3.LUT P1, RZ, R9, R7, R10.reuse, 0xf8, !PT ;  /* 0x0000000709ff7212 */ /* 0x100fe4000782f80a */
[C---:B------:R-:W-:Y:S02]  /*2030*/  LOP3.LUT P0, RZ, R8.reuse, 0x1, RZ, 0xc0, !PT ;  /* 0x0000000108ff7812 */ /* 0x040fe4000780c0ff */
[----:B------:R-:W-:Y:S02]  /*2040*/  LOP3.LUT P2, RZ, R8, 0x2, RZ, 0xc0, !PT ;  /* 0x0000000208ff7812 */ /* 0x000fe4000784c0ff */
[----:B------:R-:W-:Y:S02]  /*2050*/  SHF.R.U32.HI R3, RZ, R3, R10 ;  /* 0x00000003ff037219 */ /* 0x000fe4000001160a */
[----:B------:R-:W-:-:S02]  /*2060*/  PLOP3.LUT P0, PT, P0, P1, P2, 0xe0, 0x0 ;  /* 0x000000000000781c */ /* 0x000fc40000703c20 */
[----:B------:R-:W-:Y:S02]  /*2070*/  LOP3.LUT P1, RZ, R0, 0x7fffff, RZ, 0xc0, !PT ;  /* 0x007fffff00ff7812 */ /* 0x000fe4000782c0ff */
[----:B------:R-:W-:-:S05]  /*2080*/  SEL R7, RZ, 0x1, !P0 ;  /* 0x00000001ff077807 */ /* 0x000fca0004000000 */
[----:B------:R-:W-:-:S05]  /*2090*/  IMAD.MOV R7, RZ, RZ, -R7 ;  /* 0x000000ffff077224 */ /* 0x000fca00078e0a07 */
[----:B------:R-:W-:-:S13]  /*20a0*/  ISETP.GE.AND P0, PT, R7, RZ, PT ;  /* 0x000000ff0700720c */ /* 0x000fda0003f06270 */
[----:B------:R-:W-:-:S04]  /*20b0*/  @!P0 VIADD R3, R3, 0x1 ;  /* 0x0000000103038836 */ /* 0x000fc80000000000 */
[----:B------:R-:W-:-:S05]  /*20c0*/  @!P1 IMAD.SHL.U32 R3, R3, 0x2, RZ ;  /* 0x0000000203039824 */ /* 0x000fca00078e00ff */
[----:B------:R-:W-:Y:S01]  /*20d0*/  LOP3.LUT R3, R3, 0x80000000, R0, 0xf8, !PT ;  /* 0x8000000003037812 */ /* 0x000fe200078ef800 */
[----:B------:R-:W-:Y:S06]  /*20e0*/  BRA `(.L_x_54) ;  /* 0x0000000000047947 */ /* 0x000fec0003800000 */
.L_x_55:
[----:B------:R0:W1:Y:S02]  /*20f0*/  MUFU.RCP R3, R0 ;  /* 0x0000000000037308 */ /* 0x0000640000001000 */
.L_x_54:
[----:B------:R-:W-:-:S04]  /*2100*/  MOV R7, 0x0 ;  /* 0x0000000000077802 */ /* 0x000fc80000000f00 */
[----:B0123--:R-:W-:Y:S05]  /*2110*/  RET.REL.NODEC R6 `(_Z9rm_kernelPPfjf) ;  /* 0xffffffdc06b87950 */ /* 0x00ffea0003c3ffff */
        .weak           $__internal_2_$__cuda_sm3x_div_rn_noftz_f32_slowpath
        .type           $__internal_2_$__cuda_sm3x_div_rn_noftz_f32_slowpath,@function
        .size           $__internal_2_$__cuda_sm3x_div_rn_noftz_f32_slowpath,(.L_x_67 - $__internal_2_$__cuda_sm3x_div_rn_noftz_f32_slowpath)
$__internal_2_$__cuda_sm3x_div_rn_noftz_f32_slowpath:
[--C-:B------:R-:W-:Y:S01]  /*2120*/  SHF.R.U32.HI R11, RZ, 0x17, R3.reuse ;  /* 0x00000017ff0b7819 */ /* 0x100fe20000011603 */
[----:B------:R-:W-:Y:S01]  /*2130*/  IMAD.MOV.U32 R15, RZ, RZ, R3 ;  /* 0x000000ffff0f7224 */ /* 0x000fe200078e0003 */
[----:B------:R-:W-:Y:S02]  /*2140*/  SHF.R.U32.HI R13, RZ, 0x17, R0 ;  /* 0x00000017ff0d7819 */ /* 0x000fe40000011600 */
[----:B------:R-:W-:Y:S02]  /*2150*/  LOP3.LUT R11, R11, 0xff, RZ, 0xc0, !PT ;  /* 0x000000ff0b0b7812 */ /* 0x000fe400078ec0ff */
[----:B------:R-:W-:-:S03]  /*2160*/  LOP3.LUT R16, R13, 0xff, RZ, 0xc0, !PT ;  /* 0x000000ff0d107812 */ /* 0x000fc600078ec0ff */
[----:B------:R-:W-:Y:S02]  /*2170*/  VIADD R17, R11, 0xffffffff ;  /* 0xffffffff0b117836 */ /* 0x000fe40000000000 */
[----:B------:R-:W-:-:S03]  /*2180*/  VIADD R14, R16, 0xffffffff ;  /* 0xffffffff100e7836 */ /* 0x000fc60000000000 */
[----:B------:R-:W-:-:S04]  /*2190*/  ISETP.GT.U32.AND P0, PT, R17, 0xfd, PT ;  /* 0x000000fd1100780c */ /* 0x000fc80003f04070 */
[----:B------:R-:W-:-:S13]  /*21a0*/  ISETP.GT.U32.OR P0, PT, R14, 0xfd, P0 ;  /* 0x000000fd0e00780c */ /* 0x000fda0000704470 */
[----:B------:R-:W-:Y:S01]  /*21b0*/  @!P0 IMAD.MOV.U32 R13, RZ, RZ, RZ ;  /* 0x000000ffff0d8224 */ /* 0x000fe200078e00ff */
[----:B------:R-:W-:Y:S06]  /*21c0*/  @!P0 BRA `(.L_x_56) ;  /* 0x00000000005c8947 */ /* 0x000fec0003800000 */
[----:B------:R-:W-:Y:S02]  /*21d0*/  FSETP.GTU.FTZ.AND P0, PT, |R0|, +INF , PT ;  /* 0x7f8000000000780b */ /* 0x000fe40003f1c200 */
[----:B------:R-:W-:-:S04]  /*21e0*/  FSETP.GTU.FTZ.AND P1, PT, |R3|, +INF , PT ;  /* 0x7f8000000300780b */ /* 0x000fc80003f3c200 */
[----:B------:R-:W-:-:S13]  /*21f0*/  PLOP3.LUT P0, PT, P0, P1, PT, 0xf8, 0x8f ;  /* 0x00000000008f781c */ /* 0x000fda0000703f70 */
[----:B------:R-:W-:Y:S05]  /*2200*/  @P0 BRA `(.L_x_57) ;  /* 0x0000000400440947 */ /* 0x000fea0003800000 */
[----:B------:R-:W-:-:S13]  /*2210*/  LOP3.LUT P0, RZ, R15, 0x7fffffff, R0, 0xc8, !PT ;  /* 0x7fffffff0fff7812 */ /* 0x000fda000780c800 */
[----:B------:R-:W-:Y:S05]  /*2220*/  @!P0 BRA `(.L_x_58) ;  /* 0x0000000400348947 */ /* 0x000fea0003800000 */
[C---:B------:R-:W-:Y:S02]  /*2230*/  FSETP.NEU.FTZ.AND P1, PT, |R0|.reuse, +INF , PT ;  /* 0x7f8000000000780b */ /* 0x040fe40003f3d200 */
[----:B------:R-:W-:Y:S02]  /*2240*/  FSETP.NEU.FTZ.AND P2, PT, |R3|, +INF , PT ;  /* 0x7f8000000300780b */ /* 0x000fe40003f5d200 */
[----:B------:R-:W-:-:S11]  /*2250*/  FSETP.NEU.FTZ.AND P0, PT, |R0|, +INF , PT ;  /* 0x7f8000000000780b */ /* 0x000fd60003f1d200 */
[----:B------:R-:W-:Y:S05]  /*2260*/  @!P2 BRA !P1, `(.L_x_58) ;  /* 0x000000040024a947 */ /* 0x000fea0004800000 */
[----:B------:R-:W-:-:S04]  /*2270*/  LOP3.LUT P1, RZ, R0, 0x7fffffff, RZ, 0xc0, !PT ;  /* 0x7fffffff00ff7812 */ /* 0x000fc8000782c0ff */
[----:B------:R-:W-:-:S13]  /*2280*/  PLOP3.LUT P1, PT, P2, P1, PT, 0x2f, 0xf2 ;  /* 0x0000000000f2781c */ /* 0x000fda0001722577 */
[----:B------:R-:W-:Y:S05]  /*2290*/  @P1 BRA `(.L_x_59) ;  /* 0x0000000400101947 */ /* 0x000fea0003800000 */
[----:B------:R-:W-:-:S04]  /*22a0*/  LOP3.LUT P1, RZ, R15, 0x7fffffff, RZ, 0xc0, !PT ;  /* 0x7fffffff0fff7812 */ /* 0x000fc8000782c0ff */
[----:B------:R-:W-:-:S13]  /*22b0*/  PLOP3.LUT P0, PT, P0, P1, PT, 0x2f, 0xf2 ;  /* 0x0000000000f2781c */ /* 0x000fda0000702577 */
[----:B------:R-:W-:Y:S05]  /*22c0*/  @P0 BRA `(.L_x_60) ;  /* 0x0000000000f80947 */ /* 0x000fea0003800000 */
[----:B------:R-:W-:Y:S02]  /*22d0*/  ISETP.GE.AND P0, PT, R14, RZ, PT ;  /* 0x000000ff0e00720c */ /* 0x000fe40003f06270 */
[----:B------:R-:W-:-:S11]  /*22e0*/  ISETP.GE.AND P1, PT, R17, RZ, PT ;  /* 0x000000ff1100720c */ /* 0x000fd60003f26270 */
[----:B------:R-:W-:Y:S01]  /*22f0*/  @P0 MOV R13, RZ ;  /* 0x000000ff000d0202 */ /* 0x000fe20000000f00 */
[----:B------:R-:W-:Y:S02]  /*2300*/  @!P0 IMAD.MOV.U32 R13, RZ, RZ, -0x40 ;  /* 0xffffffc0ff0d8424 */ /* 0x000fe400078e00ff */
[----:B------:R-:W-:Y:S01]  /*2310*/  @!P0 FFMA R0, R0, 1.84467440737095516160e+19, RZ ;  /* 0x5f80000000008823 */ /* 0x000fe200000000ff */
[----:B------:R-:W-:Y:S01]  /*2320*/  @!P1 FFMA R15, R3, 1.84467440737095516160e+19, RZ ;  /* 0x5f800000030f9823 */ /* 0x000fe200000000ff */
[----:B------:R-:W-:-:S07]  /*2330*/  @!P1 VIADD R13, R13, 0x40 ;  /* 0x000000400d0d9836 */ /* 0x000fce0000000000 */
.L_x_56:
[----:B------:R-:W-:Y:S01]  /*2340*/  LEA R14, R11, 0xc0800000, 0x17 ;  /* 0xc08000000b0e7811 */ /* 0x000fe200078eb8ff */
[----:B------:R-:W-:-:S04]  /*2350*/  VIADD R16, R16, 0xffffff81 ;  /* 0xffffff8110107836 */ /* 0x000fc80000000000 */
[----:B------:R-:W-:Y:S02]  /*2360*/  IMAD.IADD R17, R15, 0x1, -R14 ;  /* 0x000000010f117824 */ /* 0x000fe400078e0a0e */
[C---:B------:R-:W-:Y:S01]  /*2370*/  IMAD R0, R16.reuse, -0x800000, R0 ;  /* 0xff80000010007824 */ /* 0x040fe200078e0200 */
[----:B------:R-:W-:Y:S01]  /*2380*/  IADD3 R16, PT, PT, R16, 0x7f, -R11 ;  /* 0x0000007f10107810 */ /* 0x000fe20007ffe80b */
[----:B------:R-:W0:Y:S01]  /*2390*/  MUFU.RCP R15, R17 ;  /* 0x00000011000f7308 */ /* 0x000e220000001000 */
[----:B------:R-:W-:Y:S02]  /*23a0*/  FADD.FTZ R19, -R17, -RZ ;  /* 0x800000ff11137221 */ /* 0x000fe40000010100 */
[----:B------:R-:W-:Y:S02]  /*23b0*/  IADD3 R16, PT, PT, R16, R13, RZ ;  /* 0x0000000d10107210 */ /* 0x000fe40007ffe0ff */
[----:B0-----:R-:W-:-:S04]  /*23c0*/  FFMA R14, R15, R19, 1 ;  /* 0x3f8000000f0e7423 */ /* 0x001fc80000000013 */
[----:B------:R-:W-:-:S04]  /*23d0*/  FFMA R15, R15, R14, R15 ;  /* 0x0000000e0f0f7223 */ /* 0x000fc8000000000f */
[----:B------:R-:W-:-:S04]  /*23e0*/  FFMA R14, R0, R15, RZ ;  /* 0x0000000f000e7223 */ /* 0x000fc800000000ff */
[----:B------:R-:W-:-:S04]  /*23f0*/  FFMA R18, R19, R14, R0 ;  /* 0x0000000e13127223 */ /* 0x000fc80000000000 */
[----:B------:R-:W-:-:S04]  /*2400*/  FFMA R14, R15, R18, R14 ;  /* 0x000000120f0e7223 */ /* 0x000fc8000000000e */
[----:B------:R-:W-:-:S04]  /*2410*/  FFMA R19, R19, R14, R0 ;  /* 0x0000000e13137223 */ /* 0x000fc80000000000 */
[----:B------:R-:W-:-:S05]  /*2420*/  FFMA R0, R15, R19, R14 ;  /* 0x000000130f007223 */ /* 0x000fca000000000e */
[----:B------:R-:W-:-:S04]  /*2430*/  SHF.R.U32.HI R11, RZ, 0x17, R0 ;  /* 0x00000017ff0b7819 */ /* 0x000fc80000011600 */
[----:B------:R-:W-:-:S05]  /*2440*/  LOP3.LUT R11, R11, 0xff, RZ, 0xc0, !PT ;  /* 0x000000ff0b0b7812 */ /* 0x000fca00078ec0ff */
[----:B------:R-:W-:-:S04]  /*2450*/  IMAD.IADD R17, R11, 0x1, R16 ;  /* 0x000000010b117824 */ /* 0x000fc800078e0210 */
[----:B------:R-:W-:-:S05]  /*2460*/  VIADD R11, R17, 0xffffffff ;  /* 0xffffffff110b7836 */ /* 0x000fca0000000000 */
[----:B------:R-:W-:-:S13]  /*2470*/  ISETP.GE.U32.AND P0, PT, R11, 0xfe, PT ;  /* 0x000000fe0b00780c */ /* 0x000fda0003f06070 */
[----:B------:R-:W-:Y:S05]  /*2480*/  @!P0 BRA `(.L_x_61) ;  /* 0x0000000000808947 */ /* 0x000fea0003800000 */
[----:B------:R-:W-:-:S13]  /*2490*/  ISETP.GT.AND P0, PT, R17, 0xfe, PT ;  /* 0x000000fe1100780c */ /* 0x000fda0003f04270 */
[----:B------:R-:W-:Y:S05]  /*24a0*/  @P0 BRA `(.L_x_62) ;  /* 0x00000000006c0947 */ /* 0x000fea0003800000 */
[----:B------:R-:W-:-:S13]  /*24b0*/  ISETP.GE.AND P0, PT, R17, 0x1, PT ;  /* 0x000000011100780c */ /* 0x000fda0003f06270 */
[----:B------:R-:W-:Y:S05]  /*24c0*/  @P0 BRA `(.L_x_63) ;  /* 0x0000000000980947 */ /* 0x000fea0003800000 */
[----:B------:R-:W-:Y:S02]  /*24d0*/  ISETP.GE.AND P0, PT, R17, -0x18, PT ;  /* 0xffffffe81100780c */ /* 0x000fe40003f06270 */
[----:B------:R-:W-:-:S11]  /*24e0*/  LOP3.LUT R0, R0, 0x80000000, RZ, 0xc0, !PT ;  /* 0x8000000000007812 */ /* 0x000fd600078ec0ff */
[----:B------:R-:W-:Y:S05]  /*24f0*/  @!P0 BRA `(.L_x_63) ;  /* 0x00000000008c8947 */ /* 0x000fea0003800000 */
[-CC-:B------:R-:W-:Y:S01]  /*2500*/  FFMA.RZ R11, R15, R19.reuse, R14.reuse ;  /* 0x000000130f0b7223 */ /* 0x180fe2000000c00e */
[C---:B------:R-:W-:Y:S01]  /*2510*/  VIADD R16, R17.reuse, 0x20 ;  /* 0x0000002011107836 */ /* 0x040fe20000000000 */
[C---:B------:R-:W-:Y:S02]  /*2520*/  ISETP.NE.AND P2, PT, R17.reuse, RZ, PT ;  /* 0x000000ff1100720c */ /* 0x040fe40003f45270 */
[----:B------:R-:W-:Y:S02]  /*2530*/  ISETP.NE.AND P1, PT, R17, RZ, PT ;  /* 0x000000ff1100720c */ /* 0x000fe40003f25270 */
[----:B------:R-:W-:Y:S01]  /*2540*/  LOP3.LUT R13, R11, 0x7fffff, RZ, 0xc0, !PT ;  /* 0x007fffff0b0d7812 */ /* 0x000fe200078ec0ff */
[CCC-:B------:R-:W-:Y:S01]  /*2550*/  FFMA.RP R11, R15.reuse, R19.reuse, R14.reuse ;  /* 0x000000130f0b7223 */ /* 0x1c0fe2000000800e */
[----:B------:R-:W-:Y:S01]  /*2560*/  FFMA.RM R14, R15, R19, R14 ;  /* 0x000000130f0e7223 */ /* 0x000fe2000000400e */
[----:B------:R-:W-:Y:S01]  /*2570*/  IMAD.MOV R15, RZ, RZ, -R17 ;  /* 0x000000ffff0f7224 */ /* 0x000fe200078e0a11 */
[----:B------:R-:W-:-:S03]  /*2580*/  LOP3.LUT R13, R13, 0x800000, RZ, 0xfc, !PT ;  /* 0x008000000d0d7812 */ /* 0x000fc600078efcff */
[----:B------:R-:W-:Y:S02]  /*2590*/  FSETP.NEU.FTZ.AND P0, PT, R11, R14, PT ;  /* 0x0000000e0b00720b */ /* 0x000fe40003f1d000 */
[----:B------:R-:W-:Y:S02]  /*25a0*/  SHF.L.U32 R16, R13, R16, RZ ;  /* 0x000000100d107219 */ /* 0x000fe400000006ff */
[----:B------:R-:W-:Y:S02]  /*25b0*/  SEL R14, R15, RZ, P2 ;  /* 0x000000ff0f0e7207 */ /* 0x000fe40001000000 */
[----:B------:R-:W-:Y:S02]  /*25c0*/  ISETP.NE.AND P1, PT, R16, RZ, P1 ;  /* 0x000000ff1000720c */ /* 0x000fe40000f25270 */
[----:B------:R-:W-:Y:S02]  /*25d0*/  SHF.R.U32.HI R14, RZ, R14, R13 ;  /* 0x0000000eff0e7219 */ /* 0x000fe4000001160d */
[----:B------:R-:W-:-:S02]  /*25e0*/  PLOP3.LUT P0, PT, P0, P1, PT, 0xf8, 0x8f ;  /* 0x00000000008f781c */ /* 0x000fc40000703f70 */
[----:B------:R-:W-:Y:S02]  /*25f0*/  SHF.R.U32.HI R16, RZ, 0x1, R14 ;  /* 0x00000001ff107819 */ /* 0x000fe4000001160e */
[----:B------:R-:W-:-:S04]  /*2600*/  SEL R11, RZ, 0x1, !P0 ;  /* 0x00000001ff0b7807 */ /* 0x000fc80004000000 */
[----:B------:R-:W-:-:S04]  /*2610*/  LOP3.LUT R11, R11, 0x1, R16, 0xf8, !PT ;  /* 0x000000010b0b7812 */ /* 0x000fc800078ef810 */
[----:B------:R-:W-:-:S04]  /*2620*/  LOP3.LUT R11, R11, R14, RZ, 0xc0, !PT ;  /* 0x0000000e0b0b7212 */ /* 0x000fc800078ec0ff */
[----:B------:R-:W-:-:S04]  /*2630*/  IADD3 R11, PT, PT, R16, R11, RZ ;  /* 0x0000000b100b7210 */ /* 0x000fc80007ffe0ff */
[----:B------:R-:W-:Y:S01]  /*2640*/  LOP3.LUT R0, R11, R0, RZ, 0xfc, !PT ;  /* 0x000000000b007212 */ /* 0x000fe200078efcff */
[----:B------:R-:W-:Y:S06]  /*2650*/  BRA `(.L_x_63) ;  /* 0x0000000000347947 */ /* 0x000fec0003800000 */
.L_x_62:
[----:B------:R-:W-:-:S04]  /*2660*/  LOP3.LUT R0, R0, 0x80000000, RZ, 0xc0, !PT ;  /* 0x8000000000007812 */ /* 0x000fc800078ec0ff */
[----:B------:R-:W-:Y:S01]  /*2670*/  LOP3.LUT R0, R0, 0x7f800000, RZ, 0xfc, !PT ;  /* 0x7f80000000007812 */ /* 0x000fe200078efcff */
[----:B------:R-:W-:Y:S06]  /*2680*/  BRA `(.L_x_63) ;  /* 0x0000000000287947 */ /* 0x000fec0003800000 */
.L_x_61:
[----:B------:R-:W-:Y:S01]  /*2690*/  IMAD R0, R16, 0x800000, R0 ;  /* 0x0080000010007824 */ /* 0x000fe200078e0200 */
[----:B------:R-:W-:Y:S06]  /*26a0*/  BRA `(.L_x_63) ;  /* 0x0000000000207947 */ /* 0x000fec0003800000 */
.L_x_60:
[----:B------:R-:W-:-:S04]  /*26b0*/  LOP3.LUT R0, R15, 0x80000000, R0, 0x48, !PT ;  /* 0x800000000f007812 */ /* 0x000fc800078e4800 */
[----:B------:R-:W-:Y:S01]  /*26c0*/  LOP3.LUT R0, R0, 0x7f800000, RZ, 0xfc, !PT ;  /* 0x7f80000000007812 */ /* 0x000fe200078efcff */
[----:B------:R-:W-:Y:S06]  /*26d0*/  BRA `(.L_x_63) ;  /* 0x0000000000147947 */ /* 0x000fec0003800000 */
.L_x_59:
[----:B------:R-:W-:Y:S01]  /*26e0*/  LOP3.LUT R0, R15, 0x80000000, R0, 0x48, !PT ;  /* 0x800000000f007812 */ /* 0x000fe200078e4800 */
[----:B------:R-:W-:Y:S06]  /*26f0*/  BRA `(.L_x_63) ;  /* 0x00000000000c7947 */ /* 0x000fec0003800000 */
.L_x_58:
[----:B------:R-:W0:Y:S01]  /*2700*/  MUFU.RSQ R0, -QNAN ;  /* 0xffc0000000007908 */ /* 0x000e220000001400 */
[----:B------:R-:W-:Y:S05]  /*2710*/  BRA `(.L_x_63) ;  /* 0x0000000000047947 */ /* 0x000fea0003800000 */
.L_x_57:
[----:B------:R-:W-:-:S07]  /*2720*/  FADD.FTZ R0, R0, R3 ;  /* 0x0000000300007221 */ /* 0x000fce0000010000 */
.L_x_63:
[----:B------:R-:W-:Y:S02]  /*2730*/  IMAD.MOV.U32 R13, RZ, RZ, 0x0 ;  /* 0x00000000ff0d7424 */ /* 0x000fe400078e00ff */
[----:B0-----:R-:W-:Y:S02]  /*2740*/  IMAD.MOV.U32 R11, RZ, RZ, R0 ;  /* 0x000000ffff0b7224 */ /* 0x001fe400078e0000 */
[----:B------:R-:W-:Y:S05]  /*2750*/  RET.REL.NODEC R12 `(_Z9rm_kernelPPfjf) ;  /* 0xffffffd80c287950 */ /* 0x000fea0003c3ffff */
.L_x_64:
        /* <DEDUP_REMOVED lines=10> */
.L_x_67:


//--------------------- .nv.global.init           --------------------------
	.section	.nv.global.init,"aw",@progbits
.nv.global.init:
	.type		$str$2,@object
	.size		$str$2,($str$4 - $str$2)
$str$2:
        /*0000*/ 	.byte	0x2d, 0x2d, 0x2d, 0x2d, 0x0a, 0x00
	.type		$str$4,@object
	.size		$str$4,($str$7 - $str$4)
$str$4:
        /*0006*/ 	.byte	0x63, 0x68, 0x69, 0x6c, 0x64, 0x20, 0x25, 0x70, 0x0a, 0x00
	.type		$str$7,@object
	.size		$str$7,($str$1 - $str$7)
$str$7:
        /*0010*/ 	.byte	0x66, 0x69, 0x6e, 0x61, 0x6c, 0x20, 0x76, 0x61, 0x6c, 0x75, 0x65, 0x20, 0x25, 0x66, 0x00
	.type		$str$1,@object
	.size		$str$1,($str$5 - $str$1)
$str$1:
        /*001f*/ 	.byte	0x6e, 0x6f, 0x64, 0x65, 0x20, 0x25, 0x70, 0x2c, 0x20, 0x76, 0x61, 0x6c, 0x75, 0x65, 0x20, 0x25
        /*002f*/ 	.byte	0x66, 0x0a, 0x00
	.type		$str$5,@object
	.size		$str$5,($str$3 - $str$5)
$str$5:
        /*0032*/ 	.byte	0x63, 0x68, 0x69, 0x6c, 0x64, 0x27, 0x73, 0x20, 0x69, 0x6e, 0x64, 0x65, 0x78, 0x20, 0x69, 0x73
        /*0042*/ 	.byte	0x20, 0x25, 0x64, 0x0a, 0x00
	.type		$str$3,@object
	.size		$str$3,($str$6 - $str$3)
$str$3:
        /*0047*/ 	.byte	0x76, 0x61, 0x6c, 0x75, 0x65, 0x20, 0x25, 0x66, 0x2c, 0x20, 0x70, 0x61, 0x72, 0x65, 0x6e, 0x74
        /*0057*/ 	.byte	0x20, 0x25, 0x70, 0x2c, 0x20, 0x63, 0x68, 0x69, 0x6c, 0x64, 0x73, 0x20, 0x25, 0x64, 0x0a, 0x00
	.type		$str$6,@object
	.size		$str$6,($str - $str$6)
$str$6:
        /*0067*/ 	.byte	0x6e, 0x6f, 0x64, 0x65, 0x20, 0x69, 0x6e, 0x66, 0x6f, 0x72, 0x6d, 0x61, 0x74, 0x69, 0x6f, 0x6e
        /*0077*/ 	.byte	0x20, 0x73, 0x65, 0x74, 0x20, 0x76, 0x61, 0x6c, 0x75, 0x65, 0x20, 0x25, 0x66, 0x2c, 0x20, 0x61
        /*0087*/ 	.byte	0x63, 0x74, 0x20, 0x70, 0x72, 0x6f, 0x62, 0x20, 0x25, 0x66, 0x0a, 0x00
	.type		$str,@object
	.size		$str,(.L_0 - $str)
$str:
        /*0093*/ 	.byte	0x74, 0x65, 0x72, 0x6d, 0x69, 0x6e, 0x61, 0x6c, 0x20, 0x6e, 0x6f, 0x64, 0x65, 0x73, 0x20, 0x63
        /*00a3*/ 	.byte	0x6e, 0x74, 0x20, 0x25, 0x64, 0x2c, 0x20, 0x66, 0x69, 0x72, 0x73, 0x74, 0x20, 0x61, 0x72, 0x72
        /*00b3*/ 	.byte	0x61, 0x79, 0x20, 0x65, 0x6c, 0x65, 0x6d, 0x65, 0x6e, 0x74, 0x20, 0x25, 0x70, 0x0a, 0x00
.L_0:


//--------------------- .nv.shared.reserved.0     --------------------------
	.section	.nv.shared.reserved.0,"aw",@nobits
	.weak		__nv_reservedSMEM_offset_0_alias
	.size		__nv_reservedSMEM_offset_0_alias, 0, 64
	.other		__nv_reservedSMEM_offset_0_alias,@"STO_CUDA_RESERVED_SHARED STV_DEFAULT"
__nv_reservedSMEM_offset_0_alias:
	.zero		0
	.zero		64


//--------------------- .nv.constant0._Z10cfv_kernelPP10efg_node_ti --------------------------
	.section	.nv.constant0._Z10cfv_kernelPP10efg_node_ti,"a",@progbits
	.sectionflags	@""
	.align	4
.nv.constant0._Z10cfv_kernelPP10efg_node_ti:
	.zero		908


//--------------------- .nv.constant0._Z9rm_kernelPPfjf --------------------------
	.section	.nv.constant0._Z9rm_kernelPPfjf,"a",@progbits
	.sectionflags	@""
	.align	4
.nv.constant0._Z9rm_kernelPPfjf:
	.zero		912


//--------------------- SYMBOLS --------------------------

	.type		.nv.reservedSmem.offset0,@object
	.size		.nv.reservedSmem.offset0,0x4
	.type		vprintf,@function
